//
// Generated by NVIDIA NVVM Compiler
//
// Compiler Build ID: CL-36424714
// Cuda compilation tools, release 13.0, V13.0.88
// Based on NVVM 20.0.0
//

.version 9.0
.target sm_100
.address_size 64

	// .globl	_Z12setup_kernelP17curandStateXORWOWPx
.global .align 4 .b8 precalc_xorwow_matrix[102400];
.global .align 4 .b8 precalc_xorwow_offset_matrix[102400];
.global .align 4 .b8 mrg32k3aM1[2304];
.global .align 4 .b8 mrg32k3aM2[2304];
.global .align 4 .b8 mrg32k3aM1SubSeq[2016];
.global .align 4 .b8 mrg32k3aM2SubSeq[2016];
.global .align 4 .b8 mrg32k3aM1Seq[2304];
.global .align 4 .b8 mrg32k3aM2Seq[2304];
.const .align 8 .b8 __cr_lgamma_table[72];

.visible .entry _Z12setup_kernelP17curandStateXORWOWPx(
	.param .u64 .ptr .align 1 _Z12setup_kernelP17curandStateXORWOWPx_param_0,
	.param .u64 .ptr .align 1 _Z12setup_kernelP17curandStateXORWOWPx_param_1
)
{
	.reg .pred 	%p<24>;
	.reg .b32 	%r<413>;
	.reg .b64 	%rd<23>;

	ld.param.u64 	%rd8, [_Z12setup_kernelP17curandStateXORWOWPx_param_0];
	ld.param.u64 	%rd9, [_Z12setup_kernelP17curandStateXORWOWPx_param_1];
	cvta.to.global.u64 	%rd10, %rd8;
	cvta.to.global.u64 	%rd11, %rd9;
	mov.u32 	%r182, %tid.x;
	mov.u32 	%r183, %ctaid.x;
	shl.b32 	%r184, %r183, 7;
	add.s32 	%r185, %r184, %r182;
	cvt.s64.s32 	%rd22, %r185;
	mul.wide.s32 	%rd12, %r185, 8;
	add.s64 	%rd13, %rd11, %rd12;
	ld.global.u64 	%rd14, [%rd13];
	mul.wide.s32 	%rd15, %r185, 48;
	add.s64 	%rd2, %rd10, %rd15;
	cvt.u32.u64 	%r186, %rd14;
	xor.b32  	%r187, %r186, -1429050551;
	mul.lo.s32 	%r188, %r187, 1099087573;
	{ .reg .b32 tmp; mov.b64 {tmp, %r189}, %rd14; }
	xor.b32  	%r190, %r189, -136515619;
	mul.lo.s32 	%r191, %r190, -1703105765;
	add.s32 	%r192, %r188, %r191;
	add.s32 	%r193, %r192, 6615241;
	add.s32 	%r194, %r188, 123456789;
	st.global.v2.u32 	[%rd2], {%r193, %r194};
	xor.b32  	%r195, %r188, 362436069;
	add.s32 	%r196, %r191, 521288629;
	st.global.v2.u32 	[%rd2+8], {%r195, %r196};
	xor.b32  	%r197, %r191, 88675123;
	add.s32 	%r198, %r188, 5783321;
	st.global.v2.u32 	[%rd2+16], {%r197, %r198};
	setp.eq.s32 	%p1, %r185, 0;
	@%p1 bra 	$L__BB0_42;
	mov.b32 	%r319, 0;
$L__BB0_2:
	and.b64  	%rd4, %rd22, 3;
	setp.eq.s64 	%p2, %rd4, 0;
	@%p2 bra 	$L__BB0_41;
	mul.wide.u32 	%rd16, %r319, 3200;
	mov.u64 	%rd17, precalc_xorwow_matrix;
	add.s64 	%rd5, %rd17, %rd16;
	cvt.u32.u64 	%r2, %rd4;
	mov.b32 	%r320, 0;
$L__BB0_4:
	mov.b32 	%r333, 0;
	mov.u32 	%r334, %r333;
	mov.u32 	%r335, %r333;
	mov.u32 	%r336, %r333;
	mov.u32 	%r337, %r333;
	mov.u32 	%r326, %r333;
$L__BB0_5:
	mul.wide.u32 	%rd18, %r326, 4;
	add.s64 	%rd19, %rd2, %rd18;
	ld.global.u32 	%r10, [%rd19+4];
	shl.b32 	%r11, %r326, 5;
	mov.b32 	%r332, 0;
$L__BB0_6:
	.pragma "nounroll";
	shr.u32 	%r203, %r10, %r332;
	and.b32  	%r204, %r203, 1;
	setp.eq.b32 	%p3, %r204, 1;
	not.pred 	%p4, %p3;
	add.s32 	%r205, %r11, %r332;
	mul.lo.s32 	%r206, %r205, 5;
	mul.wide.u32 	%rd20, %r206, 4;
	add.s64 	%rd6, %rd5, %rd20;
	@%p4 bra 	$L__BB0_8;
	ld.global.u32 	%r207, [%rd6];
	xor.b32  	%r337, %r337, %r207;
	ld.global.u32 	%r208, [%rd6+4];
	xor.b32  	%r336, %r336, %r208;
	ld.global.u32 	%r209, [%rd6+8];
	xor.b32  	%r335, %r335, %r209;
	ld.global.u32 	%r210, [%rd6+12];
	xor.b32  	%r334, %r334, %r210;
	ld.global.u32 	%r211, [%rd6+16];
	xor.b32  	%r333, %r333, %r211;
$L__BB0_8:
	and.b32  	%r213, %r203, 2;
	setp.eq.s32 	%p5, %r213, 0;
	@%p5 bra 	$L__BB0_10;
	ld.global.u32 	%r214, [%rd6+20];
	xor.b32  	%r337, %r337, %r214;
	ld.global.u32 	%r215, [%rd6+24];
	xor.b32  	%r336, %r336, %r215;
	ld.global.u32 	%r216, [%rd6+28];
	xor.b32  	%r335, %r335, %r216;
	ld.global.u32 	%r217, [%rd6+32];
	xor.b32  	%r334, %r334, %r217;
	ld.global.u32 	%r218, [%rd6+36];
	xor.b32  	%r333, %r333, %r218;
$L__BB0_10:
	and.b32  	%r220, %r203, 4;
	setp.eq.s32 	%p6, %r220, 0;
	@%p6 bra 	$L__BB0_12;
	ld.global.u32 	%r221, [%rd6+40];
	xor.b32  	%r337, %r337, %r221;
	ld.global.u32 	%r222, [%rd6+44];
	xor.b32  	%r336, %r336, %r222;
	ld.global.u32 	%r223, [%rd6+48];
	xor.b32  	%r335, %r335, %r223;
	ld.global.u32 	%r224, [%rd6+52];
	xor.b32  	%r334, %r334, %r224;
	ld.global.u32 	%r225, [%rd6+56];
	xor.b32  	%r333, %r333, %r225;
$L__BB0_12:
	and.b32  	%r227, %r203, 8;
	setp.eq.s32 	%p7, %r227, 0;
	@%p7 bra 	$L__BB0_14;
	ld.global.u32 	%r228, [%rd6+60];
	xor.b32  	%r337, %r337, %r228;
	ld.global.u32 	%r229, [%rd6+64];
	xor.b32  	%r336, %r336, %r229;
	ld.global.u32 	%r230, [%rd6+68];
	xor.b32  	%r335, %r335, %r230;
	ld.global.u32 	%r231, [%rd6+72];
	xor.b32  	%r334, %r334, %r231;
	ld.global.u32 	%r232, [%rd6+76];
	xor.b32  	%r333, %r333, %r232;
$L__BB0_14:
	and.b32  	%r234, %r203, 16;
	setp.eq.s32 	%p8, %r234, 0;
	@%p8 bra 	$L__BB0_16;
	ld.global.u32 	%r235, [%rd6+80];
	xor.b32  	%r337, %r337, %r235;
	ld.global.u32 	%r236, [%rd6+84];
	xor.b32  	%r336, %r336, %r236;
	ld.global.u32 	%r237, [%rd6+88];
	xor.b32  	%r335, %r335, %r237;
	ld.global.u32 	%r238, [%rd6+92];
	xor.b32  	%r334, %r334, %r238;
	ld.global.u32 	%r239, [%rd6+96];
	xor.b32  	%r333, %r333, %r239;
$L__BB0_16:
	and.b32  	%r241, %r203, 32;
	setp.eq.s32 	%p9, %r241, 0;
	@%p9 bra 	$L__BB0_18;
	ld.global.u32 	%r242, [%rd6+100];
	xor.b32  	%r337, %r337, %r242;
	ld.global.u32 	%r243, [%rd6+104];
	xor.b32  	%r336, %r336, %r243;
	ld.global.u32 	%r244, [%rd6+108];
	xor.b32  	%r335, %r335, %r244;
	ld.global.u32 	%r245, [%rd6+112];
	xor.b32  	%r334, %r334, %r245;
	ld.global.u32 	%r246, [%rd6+116];
	xor.b32  	%r333, %r333, %r246;
$L__BB0_18:
	and.b32  	%r248, %r203, 64;
	setp.eq.s32 	%p10, %r248, 0;
	@%p10 bra 	$L__BB0_20;
	ld.global.u32 	%r249, [%rd6+120];
	xor.b32  	%r337, %r337, %r249;
	ld.global.u32 	%r250, [%rd6+124];
	xor.b32  	%r336, %r336, %r250;
	ld.global.u32 	%r251, [%rd6+128];
	xor.b32  	%r335, %r335, %r251;
	ld.global.u32 	%r252, [%rd6+132];
	xor.b32  	%r334, %r334, %r252;
	ld.global.u32 	%r253, [%rd6+136];
	xor.b32  	%r333, %r333, %r253;
$L__BB0_20:
	and.b32  	%r255, %r203, 128;
	setp.eq.s32 	%p11, %r255, 0;
	@%p11 bra 	$L__BB0_22;
	ld.global.u32 	%r256, [%rd6+140];
	xor.b32  	%r337, %r337, %r256;
	ld.global.u32 	%r257, [%rd6+144];
	xor.b32  	%r336, %r336, %r257;
	ld.global.u32 	%r258, [%rd6+148];
	xor.b32  	%r335, %r335, %r258;
	ld.global.u32 	%r259, [%rd6+152];
	xor.b32  	%r334, %r334, %r259;
	ld.global.u32 	%r260, [%rd6+156];
	xor.b32  	%r333, %r333, %r260;
$L__BB0_22:
	and.b32  	%r262, %r203, 256;
	setp.eq.s32 	%p12, %r262, 0;
	@%p12 bra 	$L__BB0_24;
	ld.global.u32 	%r263, [%rd6+160];
	xor.b32  	%r337, %r337, %r263;
	ld.global.u32 	%r264, [%rd6+164];
	xor.b32  	%r336, %r336, %r264;
	ld.global.u32 	%r265, [%rd6+168];
	xor.b32  	%r335, %r335, %r265;
	ld.global.u32 	%r266, [%rd6+172];
	xor.b32  	%r334, %r334, %r266;
	ld.global.u32 	%r267, [%rd6+176];
	xor.b32  	%r333, %r333, %r267;
$L__BB0_24:
	and.b32  	%r269, %r203, 512;
	setp.eq.s32 	%p13, %r269, 0;
	@%p13 bra 	$L__BB0_26;
	ld.global.u32 	%r270, [%rd6+180];
	xor.b32  	%r337, %r337, %r270;
	ld.global.u32 	%r271, [%rd6+184];
	xor.b32  	%r336, %r336, %r271;
	ld.global.u32 	%r272, [%rd6+188];
	xor.b32  	%r335, %r335, %r272;
	ld.global.u32 	%r273, [%rd6+192];
	xor.b32  	%r334, %r334, %r273;
	ld.global.u32 	%r274, [%rd6+196];
	xor.b32  	%r333, %r333, %r274;
$L__BB0_26:
	and.b32  	%r276, %r203, 1024;
	setp.eq.s32 	%p14, %r276, 0;
	@%p14 bra 	$L__BB0_28;
	ld.global.u32 	%r277, [%rd6+200];
	xor.b32  	%r337, %r337, %r277;
	ld.global.u32 	%r278, [%rd6+204];
	xor.b32  	%r336, %r336, %r278;
	ld.global.u32 	%r279, [%rd6+208];
	xor.b32  	%r335, %r335, %r279;
	ld.global.u32 	%r280, [%rd6+212];
	xor.b32  	%r334, %r334, %r280;
	ld.global.u32 	%r281, [%rd6+216];
	xor.b32  	%r333, %r333, %r281;
$L__BB0_28:
	and.b32  	%r283, %r203, 2048;
	setp.eq.s32 	%p15, %r283, 0;
	@%p15 bra 	$L__BB0_30;
	ld.global.u32 	%r284, [%rd6+220];
	xor.b32  	%r337, %r337, %r284;
	ld.global.u32 	%r285, [%rd6+224];
	xor.b32  	%r336, %r336, %r285;
	ld.global.u32 	%r286, [%rd6+228];
	xor.b32  	%r335, %r335, %r286;
	ld.global.u32 	%r287, [%rd6+232];
	xor.b32  	%r334, %r334, %r287;
	ld.global.u32 	%r288, [%rd6+236];
	xor.b32  	%r333, %r333, %r288;
$L__BB0_30:
	and.b32  	%r290, %r203, 4096;
	setp.eq.s32 	%p16, %r290, 0;
	@%p16 bra 	$L__BB0_32;
	ld.global.u32 	%r291, [%rd6+240];
	xor.b32  	%r337, %r337, %r291;
	ld.global.u32 	%r292, [%rd6+244];
	xor.b32  	%r336, %r336, %r292;
	ld.global.u32 	%r293, [%rd6+248];
	xor.b32  	%r335, %r335, %r293;
	ld.global.u32 	%r294, [%rd6+252];
	xor.b32  	%r334, %r334, %r294;
	ld.global.u32 	%r295, [%rd6+256];
	xor.b32  	%r333, %r333, %r295;
$L__BB0_32:
	and.b32  	%r297, %r203, 8192;
	setp.eq.s32 	%p17, %r297, 0;
	@%p17 bra 	$L__BB0_34;
	ld.global.u32 	%r298, [%rd6+260];
	xor.b32  	%r337, %r337, %r298;
	ld.global.u32 	%r299, [%rd6+264];
	xor.b32  	%r336, %r336, %r299;
	ld.global.u32 	%r300, [%rd6+268];
	xor.b32  	%r335, %r335, %r300;
	ld.global.u32 	%r301, [%rd6+272];
	xor.b32  	%r334, %r334, %r301;
	ld.global.u32 	%r302, [%rd6+276];
	xor.b32  	%r333, %r333, %r302;
$L__BB0_34:
	and.b32  	%r304, %r203, 16384;
	setp.eq.s32 	%p18, %r304, 0;
	@%p18 bra 	$L__BB0_36;
	ld.global.u32 	%r305, [%rd6+280];
	xor.b32  	%r337, %r337, %r305;
	ld.global.u32 	%r306, [%rd6+284];
	xor.b32  	%r336, %r336, %r306;
	ld.global.u32 	%r307, [%rd6+288];
	xor.b32  	%r335, %r335, %r307;
	ld.global.u32 	%r308, [%rd6+292];
	xor.b32  	%r334, %r334, %r308;
	ld.global.u32 	%r309, [%rd6+296];
	xor.b32  	%r333, %r333, %r309;
$L__BB0_36:
	and.b32  	%r311, %r203, 32768;
	setp.eq.s32 	%p19, %r311, 0;
	@%p19 bra 	$L__BB0_38;
	ld.global.u32 	%r312, [%rd6+300];
	xor.b32  	%r337, %r337, %r312;
	ld.global.u32 	%r313, [%rd6+304];
	xor.b32  	%r336, %r336, %r313;
	ld.global.u32 	%r314, [%rd6+308];
	xor.b32  	%r335, %r335, %r314;
	ld.global.u32 	%r315, [%rd6+312];
	xor.b32  	%r334, %r334, %r315;
	ld.global.u32 	%r316, [%rd6+316];
	xor.b32  	%r333, %r333, %r316;
$L__BB0_38:
	add.s32 	%r332, %r332, 16;
	setp.ne.s32 	%p20, %r332, 32;
	@%p20 bra 	$L__BB0_6;
	mad.lo.s32 	%r317, %r326, -31, %r11;
	add.s32 	%r326, %r317, 1;
	setp.ne.s32 	%p21, %r326, 5;
	@%p21 bra 	$L__BB0_5;
	st.global.u32 	[%rd2+4], %r337;
	st.global.u32 	[%rd2+8], %r336;
	st.global.u32 	[%rd2+12], %r335;
	st.global.u32 	[%rd2+16], %r334;
	st.global.u32 	[%rd2+20], %r333;
	add.s32 	%r320, %r320, 1;
	setp.lt.u32 	%p22, %r320, %r2;
	@%p22 bra 	$L__BB0_4;
$L__BB0_41:
	shr.u64 	%rd7, %rd22, 2;
	add.s32 	%r319, %r319, 1;
	setp.gt.u64 	%p23, %rd22, 3;
	mov.u64 	%rd22, %rd7;
	@%p23 bra 	$L__BB0_2;
$L__BB0_42:
	mov.b32 	%r318, 0;
	st.global.v2.u32 	[%rd2+24], {%r318, %r318};
	st.global.u32 	[%rd2+32], %r318;
	mov.b64 	%rd21, 0;
	st.global.u64 	[%rd2+40], %rd21;
	ret;

}
	// .globl	_Z15generate_kernelP17curandStateXORWOW11thread_info
.visible .entry _Z15generate_kernelP17curandStateXORWOW11thread_info(
	.param .u64 .ptr .align 1 _Z15generate_kernelP17curandStateXORWOW11thread_info_param_0,
	.param .align 8 .b8 _Z15generate_kernelP17curandStateXORWOW11thread_info_param_1[32]
)
{
	.reg .pred 	%p<45>;
	.reg .b16 	%rs<83>;
	.reg .b32 	%r<364>;
	.reg .b32 	%f<2>;
	.reg .b64 	%rd<9>;
	.reg .b64 	%fd<2>;

	ld.param.u64 	%rd2, [_Z15generate_kernelP17curandStateXORWOW11thread_info_param_1+24];
	ld.param.u32 	%r147, [_Z15generate_kernelP17curandStateXORWOW11thread_info_param_1+16];
	ld.param.u64 	%rd3, [_Z15generate_kernelP17curandStateXORWOW11thread_info_param_0];
	ld.param.v2.u32 	{%r145, %r146}, [_Z15generate_kernelP17curandStateXORWOW11thread_info_param_1+8];
	ld.param.v2.u32 	{%r143, %r144}, [_Z15generate_kernelP17curandStateXORWOW11thread_info_param_1];
	cvta.to.global.u64 	%rd4, %rd3;
	mov.u32 	%r149, %tid.x;
	mov.u32 	%r150, %ctaid.x;
	shl.b32 	%r151, %r150, 7;
	add.s32 	%r1, %r151, %r149;
	mul.wide.s32 	%rd5, %r1, 48;
	add.s64 	%rd1, %rd4, %rd5;
	ld.global.v2.u32 	{%r312, %r338}, [%rd1];
	ld.global.v2.u32 	{%r339, %r340}, [%rd1+8];
	ld.global.v2.u32 	{%r341, %r342}, [%rd1+16];
	ld.global.v2.u32 	{%r8, %r9}, [%rd1+24];
	ld.global.f32 	%f1, [%rd1+32];
	ld.global.f64 	%fd1, [%rd1+40];
	shr.s32 	%r14, %r143, 5;
	setp.lt.s32 	%p1, %r14, 1;
	mov.b32 	%r318, 0;
	@%p1 bra 	$L__BB1_8;
	and.b32  	%r15, %r14, 3;
	setp.lt.u32 	%p2, %r14, 4;
	mov.b32 	%r318, 0;
	mov.u32 	%r303, %r312;
	@%p2 bra 	$L__BB1_5;
	add.s32 	%r284, %r312, 724874;
	and.b32  	%r155, %r14, 2147483644;
	neg.s32 	%r283, %r155;
	mov.b32 	%r318, 0;
$L__BB1_3:
	mov.u32 	%r21, %r342;
	shr.u32 	%r156, %r338, 2;
	xor.b32  	%r157, %r156, %r338;
	shl.b32 	%r158, %r21, 4;
	shl.b32 	%r159, %r157, 1;
	xor.b32  	%r160, %r159, %r158;
	xor.b32  	%r161, %r160, %r157;
	xor.b32  	%r26, %r161, %r21;
	add.s32 	%r162, %r284, %r26;
	add.s32 	%r163, %r162, -362437;
	popc.b32 	%r164, %r163;
	add.s32 	%r165, %r164, %r318;
	shr.u32 	%r166, %r339, 2;
	xor.b32  	%r167, %r166, %r339;
	shl.b32 	%r168, %r26, 4;
	shl.b32 	%r169, %r167, 1;
	xor.b32  	%r170, %r169, %r168;
	xor.b32  	%r171, %r170, %r167;
	xor.b32  	%r27, %r171, %r26;
	add.s32 	%r172, %r284, %r27;
	popc.b32 	%r173, %r172;
	add.s32 	%r174, %r173, %r165;
	shr.u32 	%r175, %r340, 2;
	xor.b32  	%r176, %r175, %r340;
	shl.b32 	%r177, %r27, 4;
	shl.b32 	%r178, %r176, 1;
	xor.b32  	%r179, %r178, %r177;
	xor.b32  	%r180, %r179, %r176;
	xor.b32  	%r28, %r180, %r27;
	add.s32 	%r181, %r284, %r28;
	add.s32 	%r182, %r181, 362437;
	popc.b32 	%r183, %r182;
	add.s32 	%r184, %r183, %r174;
	shr.u32 	%r185, %r341, 2;
	xor.b32  	%r186, %r185, %r341;
	shl.b32 	%r187, %r28, 4;
	shl.b32 	%r188, %r186, 1;
	xor.b32  	%r189, %r188, %r187;
	xor.b32  	%r190, %r189, %r186;
	xor.b32  	%r342, %r190, %r28;
	add.s32 	%r191, %r284, %r342;
	add.s32 	%r192, %r191, 724874;
	popc.b32 	%r193, %r192;
	add.s32 	%r318, %r193, %r184;
	add.s32 	%r284, %r284, 1449748;
	add.s32 	%r283, %r283, 4;
	setp.ne.s32 	%p3, %r283, 0;
	mov.u32 	%r341, %r28;
	mov.u32 	%r340, %r27;
	mov.u32 	%r339, %r26;
	mov.u32 	%r338, %r21;
	@%p3 bra 	$L__BB1_3;
	add.s32 	%r303, %r284, -724874;
	mov.u32 	%r341, %r28;
	mov.u32 	%r340, %r27;
	mov.u32 	%r339, %r26;
	mov.u32 	%r338, %r21;
$L__BB1_5:
	mad.lo.s32 	%r312, %r14, 362437, %r312;
	setp.eq.s32 	%p4, %r15, 0;
	@%p4 bra 	$L__BB1_8;
	add.s32 	%r305, %r303, 362437;
	neg.s32 	%r304, %r15;
	mov.u32 	%r311, %r338;
$L__BB1_7:
	.pragma "nounroll";
	mov.u32 	%r338, %r339;
	mov.u32 	%r339, %r340;
	mov.u32 	%r340, %r341;
	mov.u32 	%r341, %r342;
	shr.u32 	%r194, %r311, 2;
	xor.b32  	%r195, %r194, %r311;
	shl.b32 	%r196, %r341, 4;
	shl.b32 	%r197, %r195, 1;
	xor.b32  	%r198, %r197, %r196;
	xor.b32  	%r199, %r198, %r195;
	xor.b32  	%r342, %r199, %r341;
	add.s32 	%r200, %r305, %r342;
	popc.b32 	%r201, %r200;
	add.s32 	%r318, %r201, %r318;
	add.s32 	%r305, %r305, 362437;
	add.s32 	%r304, %r304, 1;
	setp.ne.s32 	%p5, %r304, 0;
	mov.u32 	%r311, %r338;
	@%p5 bra 	$L__BB1_7;
$L__BB1_8:
	setp.eq.s32 	%p6, %r318, 0;
	mov.b16 	%rs79, 0;
	mov.u16 	%rs80, %rs79;
	@%p6 bra 	$L__BB1_16;
	and.b32  	%r69, %r318, 3;
	setp.lt.u32 	%p7, %r318, 4;
	mov.b16 	%rs80, 0;
	mov.u16 	%rs79, %rs80;
	mov.u32 	%r329, %r312;
	@%p7 bra 	$L__BB1_13;
	add.s32 	%r344, %r312, 724874;
	and.b32  	%r203, %r318, -4;
	neg.s32 	%r343, %r203;
	mov.b16 	%rs80, 0;
$L__BB1_11:
	mov.u32 	%r108, %r342;
	shr.u32 	%r204, %r338, 2;
	xor.b32  	%r205, %r204, %r338;
	shl.b32 	%r206, %r108, 4;
	shl.b32 	%r207, %r205, 1;
	xor.b32  	%r208, %r207, %r206;
	xor.b32  	%r209, %r208, %r205;
	xor.b32  	%r113, %r209, %r108;
	add.s32 	%r210, %r344, %r113;
	add.s32 	%r211, %r210, -362437;
	shr.u32 	%r212, %r211, %r147;
	setp.lt.u32 	%p8, %r212, %r144;
	setp.ge.u32 	%p9, %r212, %r144;
	setp.lt.u32 	%p10, %r212, %r145;
	and.pred  	%p11, %p9, %p10;
	selp.u16 	%rs37, 1, 0, %p11;
	add.s16 	%rs38, %rs79, %rs37;
	selp.u16 	%rs39, 1, 0, %p8;
	add.s16 	%rs40, %rs80, %rs39;
	shr.u32 	%r213, %r339, 2;
	xor.b32  	%r214, %r213, %r339;
	shl.b32 	%r215, %r113, 4;
	shl.b32 	%r216, %r214, 1;
	xor.b32  	%r217, %r216, %r215;
	xor.b32  	%r218, %r217, %r214;
	xor.b32  	%r114, %r218, %r113;
	add.s32 	%r219, %r344, %r114;
	shr.u32 	%r220, %r219, %r147;
	setp.lt.u32 	%p12, %r220, %r144;
	setp.ge.u32 	%p13, %r220, %r144;
	setp.lt.u32 	%p14, %r220, %r145;
	and.pred  	%p15, %p13, %p14;
	selp.u16 	%rs41, 1, 0, %p15;
	add.s16 	%rs42, %rs38, %rs41;
	selp.u16 	%rs43, 1, 0, %p12;
	add.s16 	%rs44, %rs40, %rs43;
	shr.u32 	%r221, %r340, 2;
	xor.b32  	%r222, %r221, %r340;
	shl.b32 	%r223, %r114, 4;
	shl.b32 	%r224, %r222, 1;
	xor.b32  	%r225, %r224, %r223;
	xor.b32  	%r226, %r225, %r222;
	xor.b32  	%r115, %r226, %r114;
	add.s32 	%r227, %r344, %r115;
	add.s32 	%r228, %r227, 362437;
	shr.u32 	%r229, %r228, %r147;
	setp.lt.u32 	%p16, %r229, %r144;
	setp.ge.u32 	%p17, %r229, %r144;
	setp.lt.u32 	%p18, %r229, %r145;
	and.pred  	%p19, %p17, %p18;
	selp.u16 	%rs45, 1, 0, %p19;
	add.s16 	%rs46, %rs42, %rs45;
	selp.u16 	%rs47, 1, 0, %p16;
	add.s16 	%rs48, %rs44, %rs47;
	shr.u32 	%r230, %r341, 2;
	xor.b32  	%r231, %r230, %r341;
	shl.b32 	%r232, %r115, 4;
	shl.b32 	%r233, %r231, 1;
	xor.b32  	%r234, %r233, %r232;
	xor.b32  	%r235, %r234, %r231;
	xor.b32  	%r342, %r235, %r115;
	add.s32 	%r236, %r344, %r342;
	add.s32 	%r237, %r236, 724874;
	shr.u32 	%r238, %r237, %r147;
	setp.lt.u32 	%p20, %r238, %r144;
	setp.ge.u32 	%p21, %r238, %r144;
	setp.lt.u32 	%p22, %r238, %r145;
	and.pred  	%p23, %p21, %p22;
	selp.u16 	%rs49, 1, 0, %p23;
	add.s16 	%rs79, %rs46, %rs49;
	selp.u16 	%rs50, 1, 0, %p20;
	add.s16 	%rs80, %rs48, %rs50;
	add.s32 	%r344, %r344, 1449748;
	add.s32 	%r343, %r343, 4;
	setp.eq.s32 	%p24, %r343, 0;
	mov.u32 	%r341, %r115;
	mov.u32 	%r340, %r114;
	mov.u32 	%r339, %r113;
	mov.u32 	%r338, %r108;
	@%p24 bra 	$L__BB1_12;
	bra.uni 	$L__BB1_11;
$L__BB1_12:
	add.s32 	%r329, %r344, -724874;
	mov.u32 	%r341, %r115;
	mov.u32 	%r340, %r114;
	mov.u32 	%r339, %r113;
	mov.u32 	%r338, %r108;
$L__BB1_13:
	mad.lo.s32 	%r312, %r318, 362437, %r312;
	setp.eq.s32 	%p25, %r69, 0;
	@%p25 bra 	$L__BB1_16;
	add.s32 	%r331, %r329, 362437;
	neg.s32 	%r330, %r69;
	mov.u32 	%r336, %r338;
$L__BB1_15:
	.pragma "nounroll";
	mov.u32 	%r338, %r339;
	mov.u32 	%r339, %r340;
	mov.u32 	%r340, %r341;
	mov.u32 	%r341, %r342;
	shr.u32 	%r239, %r336, 2;
	xor.b32  	%r240, %r239, %r336;
	shl.b32 	%r241, %r341, 4;
	shl.b32 	%r242, %r240, 1;
	xor.b32  	%r243, %r242, %r241;
	xor.b32  	%r244, %r243, %r240;
	xor.b32  	%r342, %r244, %r341;
	add.s32 	%r245, %r331, %r342;
	shr.u32 	%r246, %r245, %r147;
	setp.lt.u32 	%p26, %r246, %r144;
	setp.ge.u32 	%p27, %r246, %r144;
	setp.lt.u32 	%p28, %r246, %r145;
	and.pred  	%p29, %p27, %p28;
	selp.u16 	%rs51, 1, 0, %p29;
	add.s16 	%rs79, %rs79, %rs51;
	selp.u16 	%rs52, 1, 0, %p26;
	add.s16 	%rs80, %rs80, %rs52;
	add.s32 	%r331, %r331, 362437;
	add.s32 	%r330, %r330, 1;
	setp.ne.s32 	%p30, %r330, 0;
	mov.u32 	%r336, %r338;
	@%p30 bra 	$L__BB1_15;
$L__BB1_16:
	sub.s32 	%r247, %r143, %r318;
	setp.lt.s32 	%p31, %r247, 1;
	mov.u32 	%r358, %r312;
	@%p31 bra 	$L__BB1_38;
	mad.lo.s32 	%r248, %r143, 724874, %r312;
	mad.lo.s32 	%r358, %r318, -724874, %r248;
	sub.s32 	%r351, %r318, %r143;
	add.s32 	%r350, %r312, 724874;
$L__BB1_18:
	mov.u32 	%r125, %r338;
	mov.u32 	%r124, %r339;
	mov.u32 	%r338, %r340;
	mov.u32 	%r339, %r341;
	mov.u32 	%r340, %r342;
	shr.u32 	%r249, %r125, 2;
	xor.b32  	%r250, %r249, %r125;
	shl.b32 	%r251, %r340, 4;
	shl.b32 	%r252, %r250, 1;
	xor.b32  	%r253, %r252, %r251;
	xor.b32  	%r254, %r253, %r250;
	xor.b32  	%r341, %r254, %r340;
	add.s32 	%r255, %r350, %r341;
	add.s32 	%r256, %r255, -362437;
	shr.u32 	%r127, %r256, %r147;
	setp.le.u32 	%p32, %r127, %r145;
	@%p32 bra 	$L__BB1_22;
	shr.u32 	%r272, %r124, 2;
	xor.b32  	%r273, %r272, %r124;
	shl.b32 	%r274, %r341, 4;
	shl.b32 	%r275, %r273, 1;
	xor.b32  	%r276, %r275, %r274;
	xor.b32  	%r277, %r276, %r273;
	xor.b32  	%r342, %r277, %r341;
	add.s32 	%r278, %r350, %r342;
	shr.u32 	%r129, %r278, %r147;
	setp.ge.u32 	%p42, %r129, %r144;
	@%p42 bra 	$L__BB1_21;
	add.s16 	%rs79, %rs79, 1;
	bra.uni 	$L__BB1_37;
$L__BB1_21:
	setp.lt.u32 	%p43, %r129, %r145;
	cvt.u16.u32 	%rs63, %r129;
	not.b16 	%rs64, %rs63;
	and.b16  	%rs65, %rs64, 1;
	selp.b16 	%rs66, %rs65, 0, %p43;
	add.s16 	%rs79, %rs66, %rs79;
	bra.uni 	$L__BB1_37;
$L__BB1_22:
	setp.le.u32 	%p33, %r127, %r144;
	@%p33 bra 	$L__BB1_32;
	shr.u32 	%r264, %r124, 2;
	xor.b32  	%r265, %r264, %r124;
	shl.b32 	%r266, %r341, 4;
	shl.b32 	%r267, %r265, 1;
	xor.b32  	%r268, %r267, %r266;
	xor.b32  	%r269, %r268, %r265;
	xor.b32  	%r342, %r269, %r341;
	add.s32 	%r270, %r350, %r342;
	shr.u32 	%r131, %r270, %r147;
	and.b32  	%r271, %r127, 1;
	setp.eq.b32 	%p36, %r271, 1;
	not.pred 	%p37, %p36;
	@%p37 bra 	$L__BB1_27;
	setp.ge.u32 	%p38, %r131, %r144;
	@%p38 bra 	$L__BB1_26;
	add.s16 	%rs79, %rs79, 1;
	bra.uni 	$L__BB1_37;
$L__BB1_26:
	setp.lt.u32 	%p39, %r131, %r145;
	cvt.u16.u32 	%rs56, %r131;
	not.b16 	%rs57, %rs56;
	and.b16  	%rs58, %rs57, 1;
	selp.b16 	%rs59, %rs58, 0, %p39;
	add.s16 	%rs79, %rs59, %rs79;
	bra.uni 	$L__BB1_37;
$L__BB1_27:
	setp.le.u32 	%p40, %r131, %r145;
	@%p40 bra 	$L__BB1_29;
	add.s16 	%rs79, %rs79, 1;
	bra.uni 	$L__BB1_37;
$L__BB1_29:
	setp.le.u32 	%p41, %r131, %r144;
	@%p41 bra 	$L__BB1_31;
	cvt.u16.u32 	%rs60, %r131;
	and.b16  	%rs61, %rs60, 1;
	add.s16 	%rs79, %rs61, %rs79;
	xor.b16  	%rs62, %rs61, 1;
	add.s16 	%rs80, %rs62, %rs80;
	bra.uni 	$L__BB1_37;
$L__BB1_31:
	add.s16 	%rs80, %rs80, 1;
	bra.uni 	$L__BB1_37;
$L__BB1_32:
	shr.u32 	%r257, %r124, 2;
	xor.b32  	%r258, %r257, %r124;
	shl.b32 	%r259, %r341, 4;
	shl.b32 	%r260, %r258, 1;
	xor.b32  	%r261, %r260, %r259;
	xor.b32  	%r262, %r261, %r258;
	xor.b32  	%r342, %r262, %r341;
	add.s32 	%r263, %r350, %r342;
	shr.u32 	%r133, %r263, %r147;
	setp.le.u32 	%p34, %r133, %r145;
	@%p34 bra 	$L__BB1_34;
	add.s16 	%rs79, %rs79, 1;
	bra.uni 	$L__BB1_37;
$L__BB1_34:
	setp.le.u32 	%p35, %r133, %r144;
	@%p35 bra 	$L__BB1_36;
	cvt.u16.u32 	%rs53, %r133;
	and.b16  	%rs54, %rs53, 1;
	add.s16 	%rs79, %rs54, %rs79;
	xor.b16  	%rs55, %rs54, 1;
	add.s16 	%rs80, %rs55, %rs80;
	bra.uni 	$L__BB1_37;
$L__BB1_36:
	add.s16 	%rs80, %rs80, 1;
$L__BB1_37:
	add.s32 	%r351, %r351, 1;
	setp.ne.s32 	%p44, %r351, 0;
	add.s32 	%r350, %r350, 724874;
	@%p44 bra 	$L__BB1_18;
$L__BB1_38:
	cvta.to.global.u64 	%rd6, %rd2;
	st.global.v2.u32 	[%rd1], {%r358, %r338};
	st.global.v2.u32 	[%rd1+8], {%r339, %r340};
	st.global.v2.u32 	[%rd1+16], {%r341, %r342};
	st.global.v2.u32 	[%rd1+24], {%r8, %r9};
	st.global.f32 	[%rd1+32], %f1;
	st.global.f64 	[%rd1+40], %fd1;
	cvt.u32.u16 	%r279, %rs80;
	shl.b32 	%r280, %r279, 16;
	cvt.u32.u16 	%r281, %rs79;
	or.b32  	%r282, %r280, %r281;
	mul.wide.s32 	%rd7, %r1, 4;
	add.s64 	%rd8, %rd6, %rd7;
	st.global.u32 	[%rd8], %r282;
	ret;

}


// ===== COMPILED SASS (sm_100) =====

	.target	sm_100

	.elftype	@"ET_EXEC"


//--------------------- .note.nv.tkinfo           --------------------------
	.section	.note.nv.tkinfo,"",@"SHT_NOTE"
	.sectionflags	@"SHF_NOTE_NV_TKINFO"
	.tkinfo
        /*0018*/ 	.word	0x00000002
        /*0030*/ 	.string	""
        /*0030*/ 	.string	"ptxas"
        /*0030*/ 	.string	"Cuda compilation tools, release 13.0, V13.0.88"
        /*0030*/ 	.string	"Build cuda_13.0.r13.0/compiler.36424714_0"
        /*0030*/ 	.string	"-arch sm_100 -m 64 "



//--------------------- .note.nv.cuinfo           --------------------------
	.section	.note.nv.cuinfo,"",@"SHT_NOTE"
	.sectionflags	@"SHF_NOTE_NV_CUINFO"
        /*0018*/ 	.short	0x0002
        /*001a*/ 	.short	0x0064
        /*001c*/ 	.short	0x0082
	.zero		2


//--------------------- .nv.info                  --------------------------
	.section	.nv.info,"",@"SHT_CUDA_INFO"
	.align	4


	//----- nvinfo : EIATTR_REGCOUNT
	.align		4
        /*0000*/ 	.byte	0x04, 0x2f
        /*0002*/ 	.short	(.L_10 - .L_9)
	.align		4
.L_9:
        /*0004*/ 	.word	index@(_Z12setup_kernelP17curandStateXORWOWPx)
        /*0008*/ 	.word	0x00000020


	//----- nvinfo : EIATTR_FRAME_SIZE
	.align		4
.L_10:
        /*000c*/ 	.byte	0x04, 0x11
        /*000e*/ 	.short	(.L_12 - .L_11)
	.align		4
.L_11:
        /*0010*/ 	.word	index@(_Z12setup_kernelP17curandStateXORWOWPx)
        /*0014*/ 	.word	0x00000000


	//----- nvinfo : EIATTR_REGCOUNT
	.align		4
.L_12:
        /*0018*/ 	.byte	0x04, 0x2f
        /*001a*/ 	.short	(.L_14 - .L_13)
	.align		4
.L_13:
        /*001c*/ 	.word	index@(_Z15generate_kernelP17curandStateXORWOW11thread_info)
        /*0020*/ 	.word	0x0000001e


	//----- nvinfo : EIATTR_FRAME_SIZE
	.align		4
.L_14:
        /*0024*/ 	.byte	0x04, 0x11
        /*0026*/ 	.short	(.L_16 - .L_15)
	.align		4
.L_15:
        /*0028*/ 	.word	index@(_Z15generate_kernelP17curandStateXORWOW11thread_info)
        /*002c*/ 	.word	0x00000000


	//----- nvinfo : EIATTR_MIN_STACK_SIZE
	.align		4
.L_16:
        /*0030*/ 	.byte	0x04, 0x12
        /*0032*/ 	.short	(.L_18 - .L_17)
	.align		4
.L_17:
        /*0034*/ 	.word	index@(_Z15generate_kernelP17curandStateXORWOW11thread_info)
        /*0038*/ 	.word	0x00000000


	//----- nvinfo : EIATTR_MIN_STACK_SIZE
	.align		4
.L_18:
        /*003c*/ 	.byte	0x04, 0x12
        /*003e*/ 	.short	(.L_20 - .L_19)
	.align		4
.L_19:
        /*0040*/ 	.word	index@(_Z12setup_kernelP17curandStateXORWOWPx)
        /*0044*/ 	.word	0x00000000
.L_20:


//--------------------- .nv.compat                --------------------------
	.section	.nv.compat,"",@"SHT_CUDA_COMPAT_INFO"
	.align	4
        /*0000*/ 	.byte	0x02, 0x09, 0x00, 0x00, 0x02, 0x02, 0x01, 0x00, 0x02, 0x05, 0x05, 0x00, 0x03, 0x07, 0x01, 0x01
        /*0010*/ 	.byte	0x02, 0x03, 0x00, 0x00, 0x02, 0x06, 0x01, 0x00, 0x04, 0x0b, 0x08, 0x00, 0x09, 0x00, 0x00, 0x00
        /*0020*/ 	.byte	0x00, 0x00, 0x00, 0x00


//--------------------- .nv.info._Z15generate_kernelP17curandStateXORWOW11thread_info --------------------------
	.section	.nv.info._Z15generate_kernelP17curandStateXORWOW11thread_info,"",@"SHT_CUDA_INFO"
	.sectionflags	@""
	.align	4


	//----- nvinfo : EIATTR_CUDA_API_VERSION
	.align		4
        /*0000*/ 	.byte	0x04, 0x37
        /*0002*/ 	.short	(.L_22 - .L_21)
.L_21:
        /*0004*/ 	.word	0x00000082


	//----- nvinfo : EIATTR_KPARAM_INFO
	.align		4
.L_22:
        /*0008*/ 	.byte	0x04, 0x17
        /*000a*/ 	.short	(.L_24 - .L_23)
.L_23:
        /*000c*/ 	.word	0x00000000
        /*0010*/ 	.short	0x0001
        /*0012*/ 	.short	0x0008
        /*0014*/ 	.byte	0x00, 0xf0, 0x81, 0x00


	//----- nvinfo : EIATTR_KPARAM_INFO
	.align		4
.L_24:
        /*0018*/ 	.byte	0x04, 0x17
        /*001a*/ 	.short	(.L_26 - .L_25)
.L_25:
        /*001c*/ 	.word	0x00000000
        /*0020*/ 	.short	0x0000
        /*0022*/ 	.short	0x0000
        /*0024*/ 	.byte	0x00, 0xf5, 0x21, 0x00


	//----- nvinfo : EIATTR_SPARSE_MMA_MASK
	.align		4
.L_26:
        /*0028*/ 	.byte	0x03, 0x50
        /*002a*/ 	.short	0x0000


	//----- nvinfo : EIATTR_MAXREG_COUNT
	.align		4
        /*002c*/ 	.byte	0x03, 0x1b
        /*002e*/ 	.short	0x00ff


	//----- nvinfo : EIATTR_MERCURY_ISA_VERSION
	.align		4
        /*0030*/ 	.byte	0x03, 0x5f
        /*0032*/ 	.short	0x0101


	//----- nvinfo : EIATTR_VRC_CTA_INIT_COUNT
	.align		4
        /*0034*/ 	.byte	0x02, 0x4a
	.zero		1
	.zero		1


	//----- nvinfo : EIATTR_EXIT_INSTR_OFFSETS
	.align		4
        /*0038*/ 	.byte	0x04, 0x1c
        /*003a*/ 	.short	(.L_28 - .L_27)


	//   ....[0]....
.L_27:
        /*003c*/ 	.word	0x000014e0


	//----- nvinfo : EIATTR_CRS_STACK_SIZE
	.align		4
.L_28:
        /*0040*/ 	.byte	0x04, 0x1e
        /*0042*/ 	.short	(.L_30 - .L_29)
.L_29:
        /*0044*/ 	.word	0x00000000


	//----- nvinfo : EIATTR_CBANK_PARAM_SIZE
	.align		4
.L_30:
        /*0048*/ 	.byte	0x03, 0x19
        /*004a*/ 	.short	0x0028


	//----- nvinfo : EIATTR_PARAM_CBANK
	.align		4
        /*004c*/ 	.byte	0x04, 0x0a
        /*004e*/ 	.short	(.L_32 - .L_31)
	.align		4
.L_31:
        /*0050*/ 	.word	index@(.nv.constant0._Z15generate_kernelP17curandStateXORWOW11thread_info)
        /*0054*/ 	.short	0x0380
        /*0056*/ 	.short	0x0028


	//----- nvinfo : EIATTR_SW_WAR
	.align		4
.L_32:
        /*0058*/ 	.byte	0x04, 0x36
        /*005a*/ 	.short	(.L_34 - .L_33)
.L_33:
        /*005c*/ 	.word	0x00000008
.L_34:


//--------------------- .nv.info._Z12setup_kernelP17curandStateXORWOWPx --------------------------
	.section	.nv.info._Z12setup_kernelP17curandStateXORWOWPx,"",@"SHT_CUDA_INFO"
	.sectionflags	@""
	.align	4


	//----- nvinfo : EIATTR_CUDA_API_VERSION
	.align		4
        /*0000*/ 	.byte	0x04, 0x37
        /*0002*/ 	.short	(.L_36 - .L_35)
.L_35:
        /*0004*/ 	.word	0x00000082


	//----- nvinfo : EIATTR_KPARAM_INFO
	.align		4
.L_36:
        /*0008*/ 	.byte	0x04, 0x17
        /*000a*/ 	.short	(.L_38 - .L_37)
.L_37:
        /*000c*/ 	.word	0x00000000
        /*0010*/ 	.short	0x0001
        /*0012*/ 	.short	0x0008
        /*0014*/ 	.byte	0x00, 0xf5, 0x21, 0x00


	//----- nvinfo : EIATTR_KPARAM_INFO
	.align		4
.L_38:
        /*0018*/ 	.byte	0x04, 0x17
        /*001a*/ 	.short	(.L_40 - .L_39)
.L_39:
        /*001c*/ 	.word	0x00000000
        /*0020*/ 	.short	0x0000
        /*0022*/ 	.short	0x0000
        /*0024*/ 	.byte	0x00, 0xf5, 0x21, 0x00


	//----- nvinfo : EIATTR_SPARSE_MMA_MASK
	.align		4
.L_40:
        /*0028*/ 	.byte	0x03, 0x50
        /*002a*/ 	.short	0x0000


	//----- nvinfo : EIATTR_MAXREG_COUNT
	.align		4
        /*002c*/ 	.byte	0x03, 0x1b
        /*002e*/ 	.short	0x00ff


	//----- nvinfo : EIATTR_MERCURY_ISA_VERSION
	.align		4
        /*0030*/ 	.byte	0x03, 0x5f
        /*0032*/ 	.short	0x0101


	//----- nvinfo : EIATTR_VRC_CTA_INIT_COUNT
	.align		4
        /*0034*/ 	.byte	0x02, 0x4a
	.zero		1
	.zero		1


	//----- nvinfo : EIATTR_EXIT_INSTR_OFFSETS
	.align		4
        /*0038*/ 	.byte	0x04, 0x1c
        /*003a*/ 	.short	(.L_42 - .L_41)


	//   ....[0]....
.L_41:
        /*003c*/ 	.word	0x00000f90


	//----- nvinfo : EIATTR_CRS_STACK_SIZE
	.align		4
.L_42:
        /*0040*/ 	.byte	0x04, 0x1e
        /*0042*/ 	.short	(.L_44 - .L_43)
.L_43:
        /*0044*/ 	.word	0x00000000


	//----- nvinfo : EIATTR_CBANK_PARAM_SIZE
	.align		4
.L_44:
        /*0048*/ 	.byte	0x03, 0x19
        /*004a*/ 	.short	0x0010


	//----- nvinfo : EIATTR_PARAM_CBANK
	.align		4
        /*004c*/ 	.byte	0x04, 0x0a
        /*004e*/ 	.short	(.L_46 - .L_45)
	.align		4
.L_45:
        /*0050*/ 	.word	index@(.nv.constant0._Z12setup_kernelP17curandStateXORWOWPx)
        /*0054*/ 	.short	0x0380
        /*0056*/ 	.short	0x0010


	//----- nvinfo : EIATTR_SW_WAR
	.align		4
.L_46:
        /*0058*/ 	.byte	0x04, 0x36
        /*005a*/ 	.short	(.L_48 - .L_47)
.L_47:
        /*005c*/ 	.word	0x00000008
.L_48:


//--------------------- .nv.callgraph             --------------------------
	.section	.nv.callgraph,"",@"SHT_CUDA_CALLGRAPH"
	.align	4
	.sectionentsize	8
	.align		4
        /*0000*/ 	.word	0x00000000
	.align		4
        /*0004*/ 	.word	0xffffffff
	.align		4
        /*0008*/ 	.word	0x00000000
	.align		4
        /*000c*/ 	.word	0xfffffffe
	.align		4
        /*0010*/ 	.word	0x00000000
	.align		4
        /*0014*/ 	.word	0xfffffffd
	.align		4
        /*0018*/ 	.word	0x00000000
	.align		4
        /*001c*/ 	.word	0xfffffffc


//--------------------- .nv.constant4             --------------------------
	.section	.nv.constant4,"a",@progbits
	.align	8
	.align		8
.nv.constant4:
        /*0000*/ 	.dword	precalc_xorwow_matrix
	.align		8
        /*0008*/ 	.dword	precalc_xorwow_offset_matrix
	.align		8
        /*0010*/ 	.dword	mrg32k3aM1
	.align		8
        /*0018*/ 	.dword	mrg32k3aM2
	.align		8
        /*0020*/ 	.dword	mrg32k3aM1SubSeq
	.align		8
        /*0028*/ 	.dword	mrg32k3aM2SubSeq
	.align		8
        /*0030*/ 	.dword	mrg32k3aM1Seq
	.align		8
        /*0038*/ 	.dword	mrg32k3aM2Seq


//--------------------- .nv.constant3             --------------------------
	.section	.nv.constant3,"a",@progbits
	.align	8
.nv.constant3:
	.type		__cr_lgamma_table,@object
	.size		__cr_lgamma_table,(.L_8 - __cr_lgamma_table)
__cr_lgamma_table:
        /*0000*/ 	.byte	0x00, 0x00, 0x00, 0x00, 0x00, 0x00, 0x00, 0x00, 0x00, 0x00, 0x00, 0x00, 0x00, 0x00, 0x00, 0x00
        /*0010*/ 	.byte	0xef, 0x39, 0xfa, 0xfe, 0x42, 0x2e, 0xe6, 0x3f, 0x02, 0x20, 0x2a, 0xfa, 0x0b, 0xab, 0xfc, 0x3f
        /*0020*/ 	.byte	0xf9, 0x2c, 0x92, 0x7c, 0xa7, 0x6c, 0x09, 0x40, 0xc9, 0x79, 0x44, 0x3c, 0x64, 0x26, 0x13, 0x40
        /*0030*/ 	.byte	0xca, 0x01, 0xcf, 0x3a, 0x27, 0x51, 0x1a, 0x40, 0x30, 0xcc, 0x2d, 0xf3, 0xe1, 0x0c, 0x21, 0x40
        /*0040*/ 	.byte	0x0d, 0xb7, 0xfc, 0x82, 0x8e, 0x35, 0x25, 0x40
.L_8:


//--------------------- .text._Z15generate_kernelP17curandStateXORWOW11thread_info --------------------------
	.section	.text._Z15generate_kernelP17curandStateXORWOW11thread_info,"ax",@progbits
	.align	128
        .global         _Z15generate_kernelP17curandStateXORWOW11thread_info
        .type           _Z15generate_kernelP17curandStateXORWOW11thread_info,@function
        .size           _Z15generate_kernelP17curandStateXORWOW11thread_info,(.L_x_29 - _Z15generate_kernelP17curandStateXORWOW11thread_info)
        .other          _Z15generate_kernelP17curandStateXORWOW11thread_info,@"STO_CUDA_ENTRY STV_DEFAULT"
_Z15generate_kernelP17curandStateXORWOW11thread_info:
.text._Z15generate_kernelP17curandStateXORWOW11thread_info:
[----:B------:R-:W-:Y:S01]  /*0000*/  LDC R1, c[0x0][0x37c] ;  /* 0x0000df00ff017b82 */ /* 0x000fe20000000800 */
[----:B------:R-:W0:Y:S07]  /*0010*/  S2R R0, SR_TID.X ;  /* 0x0000000000007919 */ /* 0x000e2e0000002100 */
[----:B------:R-:W1:Y:S01]  /*0020*/  LDC.64 R10, c[0x0][0x380] ;  /* 0x0000e000ff0a7b82 */ /* 0x000e620000000a00 */
[----:B------:R-:W2:Y:S01]  /*0030*/  LDCU.64 UR4, c[0x0][0x358] ;  /* 0x00006b00ff0477ac */ /* 0x000ea20008000a00 */
[----:B------:R-:W0:Y:S06]  /*0040*/  S2R R3, SR_CTAID.X ;  /* 0x0000000000037919 */ /* 0x000e2c0000002500 */
[----:B------:R-:W3:Y:S01]  /*0050*/  LDC R19, c[0x0][0x388] ;  /* 0x0000e200ff137b82 */ /* 0x000ee20000000800 */
[----:B0-----:R-:W-:-:S04]  /*0060*/  IMAD R0, R3, 0x80, R0 ;  /* 0x0000008003007824 */ /* 0x001fc800078e0200 */
[----:B-1----:R-:W-:-:S05]  /*0070*/  IMAD.WIDE R10, R0, 0x30, R10 ;  /* 0x00000030000a7825 */ /* 0x002fca00078e020a */
[----:B--2---:R0:W5:Y:S04]  /*0080*/  LDG.E R15, desc[UR4][R10.64+0x20] ;  /* 0x000020040a0f7981 */ /* 0x004168000c1e1900 */
[----:B------:R0:W5:Y:S04]  /*0090*/  LDG.E.64 R8, desc[UR4][R10.64+0x28] ;  /* 0x000028040a087981 */ /* 0x000168000c1e1b00 */
[----:B------:R0:W5:Y:S04]  /*00a0*/  LDG.E.64 R12, desc[UR4][R10.64] ;  /* 0x000000040a0c7981 */ /* 0x000168000c1e1b00 */
[----:B------:R0:W5:Y:S04]  /*00b0*/  LDG.E.64 R6, desc[UR4][R10.64+0x8] ;  /* 0x000008040a067981 */ /* 0x000168000c1e1b00 */
[----:B------:R0:W5:Y:S04]  /*00c0*/  LDG.E.64 R4, desc[UR4][R10.64+0x10] ;  /* 0x000010040a047981 */ /* 0x000168000c1e1b00 */
[----:B------:R0:W5:Y:S01]  /*00d0*/  LDG.E.64 R2, desc[UR4][R10.64+0x18] ;  /* 0x000018040a027981 */ /* 0x000162000c1e1b00 */
[----:B---3--:R-:W-:Y:S01]  /*00e0*/  SHF.R.S32.HI R19, RZ, 0x5, R19 ;  /* 0x00000005ff137819 */ /* 0x008fe20000011413 */
[----:B------:R-:W-:-:S03]  /*00f0*/  IMAD.MOV.U32 R17, RZ, RZ, RZ ;  /* 0x000000ffff117224 */ /* 0x000fc600078e00ff */
[----:B------:R-:W-:-:S13]  /*0100*/  ISETP.GE.AND P0, PT, R19, 0x1, PT ;  /* 0x000000011300780c */ /* 0x000fda0003f06270 */
[----:B0-----:R-:W-:Y:S05]  /*0110*/  @!P0 BRA `(.L_x_0) ;  /* 0x0000000400208947 */ /* 0x001fea0003800000 */
[C---:B------:R-:W-:Y:S01]  /*0120*/  ISETP.GE.U32.AND P0, PT, R19.reuse, 0x4, PT ;  /* 0x000000041300780c */ /* 0x040fe20003f06070 */
[----:B------:R-:W-:Y:S01]  /*0130*/  IMAD.MOV.U32 R17, RZ, RZ, RZ ;  /* 0x000000ffff117224 */ /* 0x000fe200078e00ff */
[----:B------:R-:W-:Y:S01]  /*0140*/  LOP3.LUT R14, R19, 0x3, RZ, 0xc0, !PT ;  /* 0x00000003130e7812 */ /* 0x000fe200078ec0ff */
[----:B-----5:R-:W-:-:S10]  /*0150*/  IMAD.MOV.U32 R16, RZ, RZ, R12 ;  /* 0x000000ffff107224 */ /* 0x020fd400078e000c */
[----:B------:R-:W-:Y:S05]  /*0160*/  @!P0 BRA `(.L_x_1) ;  /* 0x0000000000b08947 */ /* 0x000fea0003800000 */
[----:B------:R-:W-:Y:S01]  /*0170*/  LOP3.LUT R18, R19, 0x7ffffffc, RZ, 0xc0, !PT ;  /* 0x7ffffffc13127812 */ /* 0x000fe200078ec0ff */
[----:B------:R-:W-:Y:S02]  /*0180*/  VIADD R16, R12, 0xb0f8a ;  /* 0x000b0f8a0c107836 */ /* 0x000fe40000000000 */
[----:B------:R-:W-:Y:S02]  /*0190*/  IMAD.MOV.U32 R17, RZ, RZ, RZ ;  /* 0x000000ffff117224 */ /* 0x000fe400078e00ff */
[----:B------:R-:W-:-:S07]  /*01a0*/  IMAD.MOV R18, RZ, RZ, -R18 ;  /* 0x000000ffff127224 */ /* 0x000fce00078e0a12 */
.L_x_2:
[----:B------:R-:W-:Y:S01]  /*01b0*/  SHF.R.U32.HI R20, RZ, 0x2, R13 ;  /* 0x00000002ff147819 */ /* 0x000fe2000001160d */
[----:B------:R-:W-:Y:S01]  /*01c0*/  VIADD R18, R18, 0x4 ;  /* 0x0000000412127836 */ /* 0x000fe20000000000 */
[----:B------:R-:W-:Y:S02]  /*01d0*/  SHF.R.U32.HI R23, RZ, 0x2, R6 ;  /* 0x00000002ff177819 */ /* 0x000fe40000011606 */
[----:B------:R-:W-:Y:S01]  /*01e0*/  LOP3.LUT R20, R20, R13, RZ, 0x3c, !PT ;  /* 0x0000000d14147212 */ /* 0x000fe200078e3cff */
[----:B------:R-:W-:Y:S01]  /*01f0*/  IMAD.SHL.U32 R13, R5, 0x10, RZ ;  /* 0x00000010050d7824 */ /* 0x000fe200078e00ff */
[----:B------:R-:W-:Y:S02]  /*0200*/  LOP3.LUT R23, R23, R6, RZ, 0x3c, !PT ;  /* 0x0000000617177212 */ /* 0x000fe400078e3cff */
[----:B------:R-:W-:Y:S01]  /*0210*/  SHF.R.U32.HI R22, RZ, 0x2, R7 ;  /* 0x00000002ff167819 */ /* 0x000fe20000011607 */
[----:B------:R-:W-:Y:S01]  /*0220*/  IMAD.SHL.U32 R21, R20, 0x2, RZ ;  /* 0x0000000214157824 */ /* 0x000fe200078e00ff */
[----:B------:R-:W-:-:S02]  /*0230*/  ISETP.NE.AND P0, PT, R18, RZ, PT ;  /* 0x000000ff1200720c */ /* 0x000fc40003f05270 */
[----:B------:R-:W-:Y:S02]  /*0240*/  LOP3.LUT R22, R22, R7, RZ, 0x3c, !PT ;  /* 0x0000000716167212 */ /* 0x000fe400078e3cff */
[----:B------:R-:W-:Y:S01]  /*0250*/  LOP3.LUT R20, R20, R21, R13, 0x96, !PT ;  /* 0x0000001514147212 */ /* 0x000fe200078e960d */
[----:B------:R-:W-:Y:S02]  /*0260*/  IMAD.SHL.U32 R13, R23, 0x2, RZ ;  /* 0x00000002170d7824 */ /* 0x000fe400078e00ff */
[----:B------:R-:W-:Y:S01]  /*0270*/  IMAD.SHL.U32 R21, R22, 0x2, RZ ;  /* 0x0000000216157824 */ /* 0x000fe200078e00ff */
[----:B------:R-:W-:-:S05]  /*0280*/  LOP3.LUT R6, R20, R5, RZ, 0x3c, !PT ;  /* 0x0000000514067212 */ /* 0x000fca00078e3cff */
[----:B------:R-:W-:-:S05]  /*0290*/  IMAD.SHL.U32 R20, R6, 0x10, RZ ;  /* 0x0000001006147824 */ /* 0x000fca00078e00ff */
[----:B------:R-:W-:Y:S02]  /*02a0*/  LOP3.LUT R13, R23, R13, R20, 0x96, !PT ;  /* 0x0000000d170d7212 */ /* 0x000fe400078e9614 */
[----:B------:R-:W-:Y:S02]  /*02b0*/  SHF.R.U32.HI R23, RZ, 0x2, R4 ;  /* 0x00000002ff177819 */ /* 0x000fe40000011604 */
[----:B------:R-:W-:Y:S02]  /*02c0*/  LOP3.LUT R7, R13, R6, RZ, 0x3c, !PT ;  /* 0x000000060d077212 */ /* 0x000fe400078e3cff */
[----:B------:R-:W-:Y:S02]  /*02d0*/  LOP3.LUT R23, R23, R4, RZ, 0x3c, !PT ;  /* 0x0000000417177212 */ /* 0x000fe400078e3cff */
[----:B------:R-:W-:Y:S01]  /*02e0*/  IADD3 R20, PT, PT, R16, -0x587c5, R6 ;  /* 0xfffa783b10147810 */ /* 0x000fe20007ffe006 */
[----:B------:R-:W-:-:S05]  /*02f0*/  IMAD.SHL.U32 R13, R7, 0x10, RZ ;  /* 0x00000010070d7824 */ /* 0x000fca00078e00ff */
[----:B------:R-:W-:Y:S01]  /*0300*/  LOP3.LUT R22, R22, R21, R13, 0x96, !PT ;  /* 0x0000001516167212 */ /* 0x000fe200078e960d */
[----:B------:R-:W-:Y:S01]  /*0310*/  IMAD.SHL.U32 R13, R23, 0x2, RZ ;  /* 0x00000002170d7824 */ /* 0x000fe200078e00ff */
[----:B------:R-:W-:Y:S01]  /*0320*/  POPC R20, R20 ;  /* 0x0000001400147309 */ /* 0x000fe20000000000 */
[----:B------:R-:W-:Y:S01]  /*0330*/  IMAD.IADD R21, R7, 0x1, R16 ;  /* 0x0000000107157824 */ /* 0x000fe200078e0210 */
[----:B------:R-:W-:-:S04]  /*0340*/  LOP3.LUT R4, R22, R7, RZ, 0x3c, !PT ;  /* 0x0000000716047212 */ /* 0x000fc800078e3cff */
[----:B------:R-:W-:Y:S01]  /*0350*/  IADD3 R22, PT, PT, R16, 0x587c5, R4 ;  /* 0x000587c510167810 */ /* 0x000fe20007ffe004 */
[----:B------:R-:W-:Y:S01]  /*0360*/  IMAD.SHL.U32 R24, R4, 0x10, RZ ;  /* 0x0000001004187824 */ /* 0x000fe200078e00ff */
[----:B------:R-:W0:Y:S04]  /*0370*/  POPC R21, R21 ;  /* 0x0000001500157309 */ /* 0x000e280000000000 */
[----:B------:R-:W-:Y:S01]  /*0380*/  LOP3.LUT R23, R23, R13, R24, 0x96, !PT ;  /* 0x0000000d17177212 */ /* 0x000fe200078e9618 */
[----:B------:R-:W-:-:S03]  /*0390*/  IMAD.MOV.U32 R13, RZ, RZ, R5 ;  /* 0x000000ffff0d7224 */ /* 0x000fc600078e0005 */
[----:B------:R-:W-:Y:S01]  /*03a0*/  LOP3.LUT R5, R23, R4, RZ, 0x3c, !PT ;  /* 0x0000000417057212 */ /* 0x000fe200078e3cff */
[----:B------:R-:W-:Y:S03]  /*03b0*/  POPC R22, R22 ;  /* 0x0000001600167309 */ /* 0x000fe60000000000 */
[C---:B------:R-:W-:Y:S01]  /*03c0*/  IADD3 R23, PT, PT, R16.reuse, 0xb0f8a, R5 ;  /* 0x000b0f8a10177810 */ /* 0x040fe20007ffe005 */
[----:B------:R-:W-:Y:S01]  /*03d0*/  VIADD R16, R16, 0x161f14 ;  /* 0x00161f1410107836 */ /* 0x000fe20000000000 */
[----:B0-----:R-:W-:-:S04]  /*03e0*/  IADD3 R17, PT, PT, R21, R20, R17 ;  /* 0x0000001415117210 */ /* 0x001fc80007ffe011 */
[----:B------:R-:W0:Y:S02]  /*03f0*/  POPC R23, R23 ;  /* 0x0000001700177309 */ /* 0x000e240000000000 */
[----:B0-----:R-:W-:Y:S01]  /*0400*/  IADD3 R17, PT, PT, R23, R22, R17 ;  /* 0x0000001617117210 */ /* 0x001fe20007ffe011 */
[----:B------:R-:W-:Y:S06]  /*0410*/  @P0 BRA `(.L_x_2) ;  /* 0xfffffffc00640947 */ /* 0x000fec000383ffff */
[----:B------:R-:W-:-:S07]  /*0420*/  VIADD R16, R16, 0xfff4f076 ;  /* 0xfff4f07610107836 */ /* 0x000fce0000000000 */
.L_x_1:
[----:B------:R-:W-:Y:S01]  /*0430*/  ISETP.NE.AND P0, PT, R14, RZ, PT ;  /* 0x000000ff0e00720c */ /* 0x000fe20003f05270 */
[----:B------:R-:W-:-:S12]  /*0440*/  IMAD R12, R19, 0x587c5, R12 ;  /* 0x000587c5130c7824 */ /* 0x000fd800078e020c */
[----:B------:R-:W-:Y:S05]  /*0450*/  @!P0 BRA `(.L_x_0) ;  /* 0x0000000000508947 */ /* 0x000fea0003800000 */
[----:B------:R-:W-:Y:S02]  /*0460*/  VIADD R16, R16, 0x587c5 ;  /* 0x000587c510107836 */ /* 0x000fe40000000000 */
[----:B------:R-:W-:-:S07]  /*0470*/  IMAD.MOV R14, RZ, RZ, -R14 ;  /* 0x000000ffff0e7224 */ /* 0x000fce00078e0a0e */
.L_x_3:
[----:B------:R-:W-:Y:S01]  /*0480*/  SHF.R.U32.HI R18, RZ, 0x2, R13 ;  /* 0x00000002ff127819 */ /* 0x000fe2000001160d */
[----:B------:R-:W-:-:S03]  /*0490*/  VIADD R14, R14, 0x1 ;  /* 0x000000010e0e7836 */ /* 0x000fc60000000000 */
[----:B------:R-:W-:Y:S01]  /*04a0*/  LOP3.LUT R18, R18, R13, RZ, 0x3c, !PT ;  /* 0x0000000d12127212 */ /* 0x000fe200078e3cff */
[----:B------:R-:W-:Y:S01]  /*04b0*/  IMAD.SHL.U32 R13, R5, 0x10, RZ ;  /* 0x00000010050d7824 */ /* 0x000fe200078e00ff */
[----:B------:R-:W-:-:S03]  /*04c0*/  ISETP.NE.AND P0, PT, R14, RZ, PT ;  /* 0x000000ff0e00720c */ /* 0x000fc60003f05270 */
[----:B------:R-:W-:-:S05]  /*04d0*/  IMAD.SHL.U32 R19, R18, 0x2, RZ ;  /* 0x0000000212137824 */ /* 0x000fca00078e00ff */
[----:B------:R-:W-:Y:S01]  /*04e0*/  LOP3.LUT R18, R18, R19, R13, 0x96, !PT ;  /* 0x0000001312127212 */ /* 0x000fe200078e960d */
[----:B------:R-:W-:Y:S02]  /*04f0*/  IMAD.MOV.U32 R13, RZ, RZ, R6 ;  /* 0x000000ffff0d7224 */ /* 0x000fe400078e0006 */
[----:B------:R-:W-:Y:S01]  /*0500*/  IMAD.MOV.U32 R6, RZ, RZ, R7 ;  /* 0x000000ffff067224 */ /* 0x000fe200078e0007 */
[----:B------:R-:W-:Y:S01]  /*0510*/  LOP3.LUT R19, R18, R5, RZ, 0x3c, !PT ;  /* 0x0000000512137212 */ /* 0x000fe200078e3cff */
[----:B------:R-:W-:Y:S02]  /*0520*/  IMAD.MOV.U32 R7, RZ, RZ, R4 ;  /* 0x000000ffff077224 */ /* 0x000fe400078e0004 */
[----:B------:R-:W-:Y:S02]  /*0530*/  IMAD.MOV.U32 R4, RZ, RZ, R5 ;  /* 0x000000ffff047224 */ /* 0x000fe400078e0005 */
[----:B------:R-:W-:Y:S02]  /*0540*/  IMAD.IADD R18, R19, 0x1, R16 ;  /* 0x0000000113127824 */ /* 0x000fe400078e0210 */
[----:B------:R-:W-:-:S02]  /*0550*/  IMAD.MOV.U32 R5, RZ, RZ, R19 ;  /* 0x000000ffff057224 */ /* 0x000fc400078e0013 */
[----:B------:R-:W-:Y:S02]  /*0560*/  VIADD R16, R16, 0x587c5 ;  /* 0x000587c510107836 */ /* 0x000fe40000000000 */
[----:B------:R-:W0:Y:S02]  /*0570*/  POPC R18, R18 ;  /* 0x0000001200127309 */ /* 0x000e240000000000 */
[----:B0-----:R-:W-:Y:S01]  /*0580*/  IMAD.IADD R17, R18, 0x1, R17 ;  /* 0x0000000112117824 */ /* 0x001fe200078e0211 */
[----:B------:R-:W-:Y:S06]  /*0590*/  @P0 BRA `(.L_x_3) ;  /* 0xfffffffc00b80947 */ /* 0x000fec000383ffff */
.L_x_0:
[----:B------:R-:W-:Y:S01]  /*05a0*/  ISETP.NE.AND P0, PT, R17, RZ, PT ;  /* 0x000000ff1100720c */ /* 0x000fe20003f05270 */
[----:B------:R-:W0:Y:S01]  /*05b0*/  LDCU UR7, c[0x0][0x38c] ;  /* 0x00007180ff0777ac */ /* 0x000e220008000800 */
[----:B------:R-:W-:Y:S01]  /*05c0*/  BSSY.RECONVERGENT B0, `(.L_x_4) ;  /* 0x000007a000007945 */ /* 0x000fe20003800200 */
[----:B------:R-:W-:Y:S01]  /*05d0*/  PRMT R19, RZ, 0x7610, R19 ;  /* 0x00007610ff137816 */ /* 0x000fe20000000013 */
[----:B------:R-:W1:Y:S01]  /*05e0*/  LDCU UR10, c[0x0][0x38c] ;  /* 0x00007180ff0a77ac */ /* 0x000e620008000800 */
[----:B------:R-:W-:Y:S01]  /*05f0*/  PRMT R14, RZ, 0x7610, R14 ;  /* 0x00007610ff0e7816 */ /* 0x000fe2000000000e */
[----:B------:R-:W2:Y:S01]  /*0600*/  LDCU UR6, c[0x0][0x398] ;  /* 0x00007300ff0677ac */ /* 0x000ea20008000800 */
[----:B------:R-:W3:Y:S01]  /*0610*/  LDCU UR9, c[0x0][0x398] ;  /* 0x00007300ff0977ac */ /* 0x000ee20008000800 */
[----:B------:R-:W4:Y:S01]  /*0620*/  LDCU UR8, c[0x0][0x390] ;  /* 0x00007200ff0877ac */ /* 0x000f220008000800 */
[----:B------:R-:W0:Y:S04]  /*0630*/  LDCU UR11, c[0x0][0x390] ;  /* 0x00007200ff0b77ac */ /* 0x000e280008000800 */
[----:B------:R-:W-:Y:S05]  /*0640*/  @!P0 BRA `(.L_x_5) ;  /* 0x0000000400c48947 */ /* 0x000fea0003800000 */
[C---:B------:R-:W-:Y:S01]  /*0650*/  ISETP.GE.U32.AND P0, PT, R17.reuse, 0x4, PT ;  /* 0x000000041100780c */ /* 0x040fe20003f06070 */
[----:B------:R-:W-:Y:S01]  /*0660*/  BSSY.RECONVERGENT B1, `(.L_x_6) ;  /* 0x000004e000017945 */ /* 0x000fe20003800200 */
[----:B------:R-:W-:Y:S01]  /*0670*/  LOP3.LUT R16, R17, 0x3, RZ, 0xc0, !PT ;  /* 0x0000000311107812 */ /* 0x000fe200078ec0ff */
[----:B-----5:R-:W-:Y:S01]  /*0680*/  IMAD.MOV.U32 R18, RZ, RZ, R12 ;  /* 0x000000ffff127224 */ /* 0x020fe200078e000c */
[----:B------:R-:W-:Y:S02]  /*0690*/  PRMT R14, RZ, 0x7610, R14 ;  /* 0x00007610ff0e7816 */ /* 0x000fe4000000000e */
[----:B------:R-:W-:-:S07]  /*06a0*/  PRMT R19, RZ, 0x7610, R19 ;  /* 0x00007610ff137816 */ /* 0x000fce0000000013 */
[----:B------:R-:W-:Y:S05]  /*06b0*/  @!P0 BRA `(.L_x_7) ;  /* 0x0000000400208947 */ /* 0x000fea0003800000 */
[----:B------:R-:W-:Y:S01]  /*06c0*/  LOP3.LUT R20, R17, 0xfffffffc, RZ, 0xc0, !PT ;  /* 0xfffffffc11147812 */ /* 0x000fe200078ec0ff */
[----:B------:R-:W-:Y:S01]  /*06d0*/  BSSY.RECONVERGENT B2, `(.L_x_8) ;  /* 0x0000045000027945 */ /* 0x000fe20003800200 */
[----:B------:R-:W-:Y:S01]  /*06e0*/  VIADD R18, R12, 0xb0f8a ;  /* 0x000b0f8a0c127836 */ /* 0x000fe20000000000 */
[----:B------:R-:W-:Y:S02]  /*06f0*/  PRMT R14, RZ, 0x7610, R14 ;  /* 0x00007610ff0e7816 */ /* 0x000fe4000000000e */
[----:B------:R-:W-:-:S07]  /*0700*/  IMAD.MOV R20, RZ, RZ, -R20 ;  /* 0x000000ffff147224 */ /* 0x000fce00078e0a14 */
.L_x_9:
[----:B------:R-:W-:Y:S01]  /*0710*/  SHF.R.U32.HI R22, RZ, 0x2, R13 ;  /* 0x00000002ff167819 */ /* 0x000fe2000001160d */
[----:B------:R-:W-:Y:S01]  /*0720*/  VIADD R20, R20, 0x4 ;  /* 0x0000000414147836 */ /* 0x000fe20000000000 */
[----:B------:R-:W-:Y:S02]  /*0730*/  SHF.R.U32.HI R23, RZ, 0x2, R6 ;  /* 0x00000002ff177819 */ /* 0x000fe40000011606 */
[----:B------:R-:W-:Y:S01]  /*0740*/  LOP3.LUT R22, R22, R13, RZ, 0x3c, !PT ;  /* 0x0000000d16167212 */ /* 0x000fe200078e3cff */
[----:B------:R-:W-:Y:S01]  /*0750*/  IMAD.SHL.U32 R13, R5, 0x10, RZ ;  /* 0x00000010050d7824 */ /* 0x000fe200078e00ff */
[----:B------:R-:W-:Y:S02]  /*0760*/  LOP3.LUT R24, R23, R6, RZ, 0x3c, !PT ;  /* 0x0000000617187212 */ /* 0x000fe400078e3cff */
[----:B------:R-:W-:Y:S01]  /*0770*/  SHF.R.U32.HI R27, RZ, 0x2, R4 ;  /* 0x00000002ff1b7819 */ /* 0x000fe20000011604 */
[----:B------:R-:W-:-:S05]  /*0780*/  IMAD.SHL.U32 R21, R22, 0x2, RZ ;  /* 0x0000000216157824 */ /* 0x000fca00078e00ff */
[----:B------:R-:W-:Y:S01]  /*0790*/  LOP3.LUT R22, R22, R21, R13, 0x96, !PT ;  /* 0x0000001516167212 */ /* 0x000fe200078e960d */
[----:B------:R-:W-:-:S03]  /*07a0*/  IMAD.SHL.U32 R21, R24, 0x2, RZ ;  /* 0x0000000218157824 */ /* 0x000fc600078e00ff */
[----:B------:R-:W-:Y:S02]  /*07b0*/  LOP3.LUT R6, R22, R5, RZ, 0x3c, !PT ;  /* 0x0000000516067212 */ /* 0x000fe400078e3cff */
[----:B------:R-:W-:-:S03]  /*07c0*/  SHF.R.U32.HI R22, RZ, 0x2, R7 ;  /* 0x00000002ff167819 */ /* 0x000fc60000011607 */
[----:B------:R-:W-:-:S05]  /*07d0*/  IMAD.SHL.U32 R13, R6, 0x10, RZ ;  /* 0x00000010060d7824 */ /* 0x000fca00078e00ff */
[----:B------:R-:W-:Y:S02]  /*07e0*/  LOP3.LUT R13, R24, R21, R13, 0x96, !PT ;  /* 0x00000015180d7212 */ /* 0x000fe400078e960d */
[----:B------:R-:W-:Y:S02]  /*07f0*/  LOP3.LUT R24, R22, R7, RZ, 0x3c, !PT ;  /* 0x0000000716187212 */ /* 0x000fe400078e3cff */
[----:B------:R-:W-:Y:S02]  /*0800*/  LOP3.LUT R7, R13, R6, RZ, 0x3c, !PT ;  /* 0x000000060d077212 */ /* 0x000fe400078e3cff */
[----:B------:R-:W-:Y:S01]  /*0810*/  IADD3 R13, PT, PT, R18, -0x587c5, R6 ;  /* 0xfffa783b120d7810 */ /* 0x000fe20007ffe006 */
[----:B------:R-:W-:Y:S02]  /*0820*/  IMAD.SHL.U32 R25, R24, 0x2, RZ ;  /* 0x0000000218197824 */ /* 0x000fe400078e00ff */
[C---:B------:R-:W-:Y:S01]  /*0830*/  IMAD.SHL.U32 R23, R7.reuse, 0x10, RZ ;  /* 0x0000001007177824 */ /* 0x040fe200078e00ff */
[----:B--2---:R-:W-:Y:S01]  /*0840*/  SHF.R.U32.HI R21, RZ, UR6, R13 ;  /* 0x00000006ff157c19 */ /* 0x004fe2000801160d */
[----:B------:R-:W-:Y:S01]  /*0850*/  IMAD.IADD R22, R7, 0x1, R18 ;  /* 0x0000000107167824 */ /* 0x000fe200078e0212 */
[----:B------:R-:W-:-:S02]  /*0860*/  LOP3.LUT R13, R27, R4, RZ, 0x3c, !PT ;  /* 0x000000041b0d7212 */ /* 0x000fc400078e3cff */
[----:B------:R-:W-:Y:S02]  /*0870*/  LOP3.LUT R4, R24, R25, R23, 0x96, !PT ;  /* 0x0000001918047212 */ /* 0x000fe400078e9617 */
[----:B----4-:R-:W-:Y:S01]  /*0880*/  ISETP.GE.U32.AND P3, PT, R21, UR8, PT ;  /* 0x0000000815007c0c */ /* 0x010fe2000bf66070 */
[----:B------:R-:W-:Y:S01]  /*0890*/  IMAD.SHL.U32 R23, R13, 0x2, RZ ;  /* 0x000000020d177824 */ /* 0x000fe200078e00ff */
[----:B------:R-:W-:Y:S02]  /*08a0*/  LOP3.LUT R4, R4, R7, RZ, 0x3c, !PT ;  /* 0x0000000704047212 */ /* 0x000fe400078e3cff */
[----:B------:R-:W-:Y:S02]  /*08b0*/  SHF.R.U32.HI R22, RZ, UR6, R22 ;  /* 0x00000006ff167c19 */ /* 0x000fe40008011616 */
[C---:B0-----:R-:W-:Y:S01]  /*08c0*/  ISETP.GE.U32.AND P1, PT, R21.reuse, UR7, PT ;  /* 0x0000000715007c0c */ /* 0x041fe2000bf26070 */
[----:B------:R-:W-:Y:S01]  /*08d0*/  IMAD.SHL.U32 R24, R4, 0x10, RZ ;  /* 0x0000001004187824 */ /* 0x000fe200078e00ff */
[----:B------:R-:W-:-:S02]  /*08e0*/  ISETP.GE.U32.AND P3, PT, R21, UR7, !P3 ;  /* 0x0000000715007c0c */ /* 0x000fc4000df66070 */
[C---:B------:R-:W-:Y:S02]  /*08f0*/  ISETP.GE.U32.AND P0, PT, R22.reuse, UR8, PT ;  /* 0x0000000816007c0c */ /* 0x040fe4000bf06070 */
[----:B------:R-:W-:Y:S01]  /*0900*/  LOP3.LUT R23, R13, R23, R24, 0x96, !PT ;  /* 0x000000170d177212 */ /* 0x000fe200078e9618 */
[----:B------:R-:W-:Y:S01]  /*0910*/  IMAD.MOV.U32 R13, RZ, RZ, R5 ;  /* 0x000000ffff0d7224 */ /* 0x000fe200078e0005 */
[----:B------:R-:W-:Y:S01]  /*0920*/  ISETP.GE.U32.AND P0, PT, R22, UR7, !P0 ;  /* 0x0000000716007c0c */ /* 0x000fe2000c706070 */
[----:B------:R-:W-:Y:S01]  /*0930*/  VIADD R24, R14, 0x1 ;  /* 0x000000010e187836 */ /* 0x000fe20000000000 */
[----:B------:R-:W-:Y:S02]  /*0940*/  IADD3 R21, PT, PT, R18, 0x587c5, R4 ;  /* 0x000587c512157810 */ /* 0x000fe40007ffe004 */
[----:B------:R-:W-:Y:S01]  /*0950*/  LOP3.LUT R5, R23, R4, RZ, 0x3c, !PT ;  /* 0x0000000417057212 */ /* 0x000fe200078e3cff */
[----:B------:R-:W-:Y:S01]  /*0960*/  @P1 IMAD.MOV R24, RZ, RZ, R14 ;  /* 0x000000ffff181224 */ /* 0x000fe200078e020e */
[----:B------:R-:W-:Y:S01]  /*0970*/  ISETP.GE.U32.AND P2, PT, R22, UR7, PT ;  /* 0x0000000716007c0c */ /* 0x000fe2000bf46070 */
[----:B------:R-:W-:Y:S01]  /*0980*/  VIADD R22, R19, 0x1 ;  /* 0x0000000113167836 */ /* 0x000fe20000000000 */
[----:B------:R-:W-:Y:S01]  /*0990*/  SHF.R.U32.HI R21, RZ, UR6, R21 ;  /* 0x00000006ff157c19 */ /* 0x000fe20008011615 */
[----:B------:R-:W-:Y:S01]  /*09a0*/  @!P3 IMAD.MOV R22, RZ, RZ, R19 ;  /* 0x000000ffff16b224 */ /* 0x000fe200078e0213 */
[C---:B------:R-:W-:Y:S01]  /*09b0*/  IADD3 R14, PT, PT, R18.reuse, 0xb0f8a, R5 ;  /* 0x000b0f8a120e7810 */ /* 0x040fe20007ffe005 */
[----:B------:R-:W-:Y:S01]  /*09c0*/  VIADD R18, R18, 0x161f14 ;  /* 0x00161f1412127836 */ /* 0x000fe20000000000 */
[C---:B------:R-:W-:Y:S01]  /*09d0*/  ISETP.GE.U32.AND P3, PT, R21.reuse, UR7, PT ;  /* 0x0000000715007c0c */ /* 0x040fe2000bf66070 */
[----:B------:R-:W-:Y:S01]  /*09e0*/  VIADD R19, R22, 0x1 ;  /* 0x0000000116137836 */ /* 0x000fe20000000000 */
[----:B------:R-:W-:Y:S01]  /*09f0*/  SHF.R.U32.HI R14, RZ, UR6, R14 ;  /* 0x00000006ff0e7c19 */ /* 0x000fe2000801160e */
[----:B------:R-:W-:Y:S01]  /*0a00*/  @!P0 IMAD.MOV R19, RZ, RZ, R22 ;  /* 0x000000ffff138224 */ /* 0x000fe200078e0216 */
[----:B------:R-:W-:-:S02]  /*0a10*/  ISETP.GE.U32.AND P1, PT, R21, UR8, PT ;  /* 0x0000000815007c0c */ /* 0x000fc4000bf26070 */
[----:B------:R-:W-:Y:S01]  /*0a20*/  ISETP.GE.U32.AND P0, PT, R14, UR7, PT ;  /* 0x000000070e007c0c */ /* 0x000fe2000bf06070 */
[----:B------:R-:W-:Y:S01]  /*0a30*/  VIADD R22, R19, 0x1 ;  /* 0x0000000113167836 */ /* 0x000fe20000000000 */
[----:B------:R-:W-:Y:S01]  /*0a40*/  ISETP.GE.U32.AND P1, PT, R21, UR7, !P1 ;  /* 0x0000000715007c0c */ /* 0x000fe2000cf26070 */
[----:B------:R-:W-:Y:S02]  /*0a50*/  VIADD R21, R24, 0x1 ;  /* 0x0000000118157836 */ /* 0x000fe40000000000 */
[----:B------:R-:W-:Y:S01]  /*0a60*/  @P2 IMAD.MOV R21, RZ, RZ, R24 ;  /* 0x000000ffff152224 */ /* 0x000fe200078e0218 */
[----:B------:R-:W-:-:S03]  /*0a70*/  ISETP.GE.U32.AND P2, PT, R14, UR8, PT ;  /* 0x000000080e007c0c */ /* 0x000fc6000bf46070 */
[----:B------:R-:W-:Y:S01]  /*0a80*/  VIADD R23, R21, 0x1 ;  /* 0x0000000115177836 */ /* 0x000fe20000000000 */
[----:B------:R-:W-:Y:S01]  /*0a90*/  ISETP.GE.U32.AND P2, PT, R14, UR7, !P2 ;  /* 0x000000070e007c0c */ /* 0x000fe2000d746070 */
[----:B------:R-:W-:-:S04]  /*0aa0*/  @P3 IMAD.MOV R23, RZ, RZ, R21 ;  /* 0x000000ffff173224 */ /* 0x000fc800078e0215 */
[----:B------:R-:W-:Y:S02]  /*0ab0*/  VIADD R14, R23, 0x1 ;  /* 0x00000001170e7836 */ /* 0x000fe40000000000 */
[----:B------:R-:W-:Y:S01]  /*0ac0*/  @P0 IMAD.MOV R14, RZ, RZ, R23 ;  /* 0x000000ffff0e0224 */ /* 0x000fe200078e0217 */
[----:B------:R-:W-:Y:S01]  /*0ad0*/  ISETP.NE.AND P0, PT, R20, RZ, PT ;  /* 0x000000ff1400720c */ /* 0x000fe20003f05270 */
[----:B------:R-:W-:-:S04]  /*0ae0*/  @!P1 IMAD.MOV R22, RZ, RZ, R19 ;  /* 0x000000ffff169224 */ /* 0x000fc800078e0213 */
[----:B------:R-:W-:Y:S02]  /*0af0*/  VIADD R19, R22, 0x1 ;  /* 0x0000000116137836 */ /* 0x000fe40000000000 */
[----:B------:R-:W-:-:S06]  /*0b00*/  @!P2 IMAD.MOV R19, RZ, RZ, R22 ;  /* 0x000000ffff13a224 */ /* 0x000fcc00078e0216 */
[----:B------:R-:W-:Y:S05]  /*0b10*/  @P0 BRA `(.L_x_9) ;  /* 0xfffffff800fc0947 */ /* 0x000fea000383ffff */
[----:B-1-3--:R-:W-:Y:S05]  /*0b20*/  BSYNC.RECONVERGENT B2 ;  /* 0x0000000000027941 */ /* 0x00afea0003800200 */
.L_x_8:
[----:B------:R-:W-:-:S07]  /*0b30*/  VIADD R18, R18, 0xfff4f076 ;  /* 0xfff4f07612127836 */ /* 0x000fce0000000000 */
.L_x_7:
[----:B01234-:R-:W-:Y:S05]  /*0b40*/  BSYNC.RECONVERGENT B1 ;  /* 0x0000000000017941 */ /* 0x01ffea0003800200 */
.L_x_6:
[----:B------:R-:W-:Y:S01]  /*0b50*/  ISETP.NE.AND P0, PT, R16, RZ, PT ;  /* 0x000000ff1000720c */ /* 0x000fe20003f05270 */
[----:B------:R-:W-:-:S12]  /*0b60*/  IMAD R12, R17, 0x587c5, R12 ;  /* 0x000587c5110c7824 */ /* 0x000fd800078e020c */
[----:B------:R-:W-:Y:S05]  /*0b70*/  @!P0 BRA `(.L_x_5) ;  /* 0x0000000000788947 */ /* 0x000fea0003800000 */
[----:B------:R-:W-:Y:S01]  /*0b80*/  BSSY.RECONVERGENT B1, `(.L_x_5) ;  /* 0x000001d000017945 */ /* 0x000fe20003800200 */
[----:B------:R-:W-:Y:S02]  /*0b90*/  VIADD R18, R18, 0x587c5 ;  /* 0x000587c512127836 */ /* 0x000fe40000000000 */
[----:B------:R-:W-:-:S07]  /*0ba0*/  IMAD.MOV R16, RZ, RZ, -R16 ;  /* 0x000000ffff107224 */ /* 0x000fce00078e0a10 */
.L_x_10:
[----:B------:R-:W-:Y:S01]  /*0bb0*/  SHF.R.U32.HI R20, RZ, 0x2, R13 ;  /* 0x00000002ff147819 */ /* 0x000fe2000001160d */
[----:B------:R-:W-:Y:S02]  /*0bc0*/  IMAD.SHL.U32 R21, R5, 0x10, RZ ;  /* 0x0000001005157824 */ /* 0x000fe400078e00ff */
[----:B------:R-:W-:Y:S01]  /*0bd0*/  VIADD R16, R16, 0x1 ;  /* 0x0000000110107836 */ /* 0x000fe20000000000 */
[----:B------:R-:W-:Y:S01]  /*0be0*/  LOP3.LUT R20, R20, R13, RZ, 0x3c, !PT ;  /* 0x0000000d14147212 */ /* 0x000fe200078e3cff */
[----:B------:R-:W-:-:S04]  /*0bf0*/  VIADD R22, R14, 0x1 ;  /* 0x000000010e167836 */ /* 0x000fc80000000000 */
[----:B------:R-:W-:-:S05]  /*0c00*/  IMAD.SHL.U32 R13, R20, 0x2, RZ ;  /* 0x00000002140d7824 */ /* 0x000fca00078e00ff */
[----:B------:R-:W-:-:S04]  /*0c10*/  LOP3.LUT R20, R20, R13, R21, 0x96, !PT ;  /* 0x0000000d14147212 */ /* 0x000fc800078e9615 */
[----:B------:R-:W-:Y:S01]  /*0c20*/  LOP3.LUT R21, R20, R5, RZ, 0x3c, !PT ;  /* 0x0000000514157212 */ /* 0x000fe200078e3cff */
[----:B------:R-:W-:-:S04]  /*0c30*/  VIADD R20, R19, 0x1 ;  /* 0x0000000113147836 */ /* 0x000fc80000000000 */
[----:B------:R-:W-:Y:S02]  /*0c40*/  IMAD.IADD R13, R21, 0x1, R18 ;  /* 0x00000001150d7824 */ /* 0x000fe400078e0212 */
[----:B------:R-:W-:-:S03]  /*0c50*/  VIADD R18, R18, 0x587c5 ;  /* 0x000587c512127836 */ /* 0x000fc60000000000 */
[----:B------:R-:W-:-:S04]  /*0c60*/  SHF.R.U32.HI R13, RZ, UR9, R13 ;  /* 0x00000009ff0d7c19 */ /* 0x000fc8000801160d */
[C---:B------:R-:W-:Y:S02]  /*0c70*/  ISETP.GE.U32.AND P0, PT, R13.reuse, UR11, PT ;  /* 0x0000000b0d007c0c */ /* 0x040fe4000bf06070 */
[C---:B------:R-:W-:Y:S02]  /*0c80*/  ISETP.GE.U32.AND P1, PT, R13.reuse, UR10, PT ;  /* 0x0000000a0d007c0c */ /* 0x040fe4000bf26070 */
[----:B------:R-:W-:Y:S01]  /*0c90*/  ISETP.GE.U32.AND P0, PT, R13, UR10, !P0 ;  /* 0x0000000a0d007c0c */ /* 0x000fe2000c706070 */
[----:B------:R-:W-:Y:S02]  /*0ca0*/  IMAD.MOV.U32 R13, RZ, RZ, R6 ;  /* 0x000000ffff0d7224 */ /* 0x000fe400078e0006 */
[----:B------:R-:W-:Y:S02]  /*0cb0*/  IMAD.MOV.U32 R6, RZ, RZ, R7 ;  /* 0x000000ffff067224 */ /* 0x000fe400078e0007 */
[----:B------:R-:W-:Y:S02]  /*0cc0*/  IMAD.MOV.U32 R7, RZ, RZ, R4 ;  /* 0x000000ffff077224 */ /* 0x000fe400078e0004 */
[----:B------:R-:W-:-:S02]  /*0cd0*/  IMAD.MOV.U32 R4, RZ, RZ, R5 ;  /* 0x000000ffff047224 */ /* 0x000fc400078e0005 */
[----:B------:R-:W-:Y:S02]  /*0ce0*/  IMAD.MOV.U32 R5, RZ, RZ, R21 ;  /* 0x000000ffff057224 */ /* 0x000fe400078e0015 */
[--C-:B------:R-:W-:Y:S02]  /*0cf0*/  @P1 IMAD.MOV R22, RZ, RZ, R14.reuse ;  /* 0x000000ffff161224 */ /* 0x100fe400078e020e */
[--C-:B------:R-:W-:Y:S01]  /*0d00*/  @!P0 IMAD.MOV R20, RZ, RZ, R19.reuse ;  /* 0x000000ffff148224 */ /* 0x100fe200078e0213 */
[----:B------:R-:W-:Y:S02]  /*0d10*/  ISETP.NE.AND P0, PT, R16, RZ, PT ;  /* 0x000000ff1000720c */ /* 0x000fe40003f05270 */
[----:B------:R-:W-:Y:S02]  /*0d20*/  PRMT R14, R22, 0x7610, R14 ;  /* 0x00007610160e7816 */ /* 0x000fe4000000000e */
[----:B------:R-:W-:-:S09]  /*0d30*/  PRMT R19, R20, 0x7610, R19 ;  /* 0x0000761014137816 */ /* 0x000fd20000000013 */
[----:B------:R-:W-:Y:S05]  /*0d40*/  @P0 BRA `(.L_x_10) ;  /* 0xfffffffc00980947 */ /* 0x000fea000383ffff */
[----:B------:R-:W-:Y:S05]  /*0d50*/  BSYNC.RECONVERGENT B1 ;  /* 0x0000000000017941 */ /* 0x000fea0003800200 */
.L_x_5:
[----:B01234-:R-:W-:Y:S05]  /*0d60*/  BSYNC.RECONVERGENT B0 ;  /* 0x0000000000007941 */ /* 0x01ffea0003800200 */
.L_x_4:
[----:B------:R-:W0:Y:S01]  /*0d70*/  LDC R16, c[0x0][0x388] ;  /* 0x0000e200ff107b82 */ /* 0x000e220000000800 */
[----:B------:R-:W1:Y:S01]  /*0d80*/  LDCU UR6, c[0x0][0x38c] ;  /* 0x00007180ff0677ac */ /* 0x000e620008000800 */
[----:B------:R-:W-:Y:S01]  /*0d90*/  BSSY.RECONVERGENT B0, `(.L_x_11) ;  /* 0x000006a000007945 */ /* 0x000fe20003800200 */
[----:B0-----:R-:W-:-:S05]  /*0da0*/  IMAD.IADD R18, R16, 0x1, -R17 ;  /* 0x0000000110127824 */ /* 0x001fca00078e0a11 */
[----:B------:R-:W-:-:S13]  /*0db0*/  ISETP.GE.AND P0, PT, R18, 0x1, PT ;  /* 0x000000011200780c */ /* 0x000fda0003f06270 */
[----:B-1----:R-:W-:Y:S05]  /*0dc0*/  @!P0 BRA `(.L_x_12) ;  /* 0x0000000400988947 */ /* 0x002fea0003800000 */
[----:B-----5:R-:W-:Y:S02]  /*0dd0*/  IMAD R20, R16, 0xb0f8a, R12 ;  /* 0x000b0f8a10147824 */ /* 0x020fe400078e020c */
[----:B------:R-:W-:Y:S02]  /*0de0*/  VIADD R18, R12, 0xb0f8a ;  /* 0x000b0f8a0c127836 */ /* 0x000fe40000000000 */
[C---:B------:R-:W-:Y:S02]  /*0df0*/  IMAD.IADD R16, R17.reuse, 0x1, -R16 ;  /* 0x0000000111107824 */ /* 0x040fe400078e0a10 */
[----:B------:R-:W-:-:S07]  /*0e00*/  IMAD R12, R17, -0xb0f8a, R20 ;  /* 0xfff4f076110c7824 */ /* 0x000fce00078e0214 */
.L_x_18:
[----:B------:R-:W-:Y:S01]  /*0e10*/  SHF.R.U32.HI R22, RZ, 0x2, R13 ;  /* 0x00000002ff167819 */ /* 0x000fe2000001160d */
[----:B------:R-:W0:Y:S01]  /*0e20*/  LDC R20, c[0x0][0x398] ;  /* 0x0000e600ff147b82 */ /* 0x000e220000000800 */
[----:B------:R-:W-:Y:S01]  /*0e30*/  VIADD R16, R16, 0x1 ;  /* 0x0000000110107836 */ /* 0x000fe20000000000 */
[----:B------:R-:W-:Y:S01]  /*0e40*/  BSSY.RECONVERGENT B1, `(.L_x_13) ;  /* 0x000005c000017945 */ /* 0x000fe20003800200 */
[----:B------:R-:W-:Y:S01]  /*0e50*/  LOP3.LUT R22, R22, R13, RZ, 0x3c, !PT ;  /* 0x0000000d16167212 */ /* 0x000fe200078e3cff */
[----:B------:R-:W-:Y:S02]  /*0e60*/  IMAD.SHL.U32 R13, R5, 0x10, RZ ;  /* 0x00000010050d7824 */ /* 0x000fe400078e00ff */
[----:B------:R-:W-:Y:S01]  /*0e70*/  IMAD.MOV.U32 R24, RZ, RZ, R6 ;  /* 0x000000ffff187224 */ /* 0x000fe200078e0006 */
[----:B------:R-:W-:Y:S01]  /*0e80*/  ISETP.NE.AND P0, PT, R16, RZ, PT ;  /* 0x000000ff1000720c */ /* 0x000fe20003f05270 */
[----:B------:R-:W1:Y:S01]  /*0e90*/  LDC R17, c[0x0][0x390] ;  /* 0x0000e400ff117b82 */ /* 0x000e620000000800 */
[----:B------:R-:W-:-:S02]  /*0ea0*/  IMAD.SHL.U32 R21, R22, 0x2, RZ ;  /* 0x0000000216157824 */ /* 0x000fc400078e00ff */
[----:B------:R-:W-:-:S03]  /*0eb0*/  IMAD.MOV.U32 R6, RZ, RZ, R4 ;  /* 0x000000ffff067224 */ /* 0x000fc600078e0004 */
[----:B------:R-:W-:-:S04]  /*0ec0*/  LOP3.LUT R22, R22, R21, R13, 0x96, !PT ;  /* 0x0000001516167212 */ /* 0x000fc800078e960d */
[----:B------:R-:W-:-:S04]  /*0ed0*/  LOP3.LUT R21, R22, R5, RZ, 0x3c, !PT ;  /* 0x0000000516157212 */ /* 0x000fc800078e3cff */
[--C-:B------:R-:W-:Y:S01]  /*0ee0*/  IADD3 R13, PT, PT, R18, -0x587c5, R21.reuse ;  /* 0xfffa783b120d7810 */ /* 0x100fe20007ffe015 */
[----:B------:R-:W-:-:S03]  /*0ef0*/  IMAD.MOV.U32 R4, RZ, RZ, R21 ;  /* 0x000000ffff047224 */ /* 0x000fc600078e0015 */
[----:B0-----:R-:W-:Y:S01]  /*0f00*/  SHF.R.U32.HI R22, RZ, R20, R13 ;  /* 0x00000014ff167219 */ /* 0x001fe2000001160d */
[----:B------:R-:W-:Y:S02]  /*0f10*/  IMAD.MOV.U32 R13, RZ, RZ, R7 ;  /* 0x000000ffff0d7224 */ /* 0x000fe400078e0007 */
[----:B------:R-:W-:Y:S01]  /*0f20*/  IMAD.MOV.U32 R7, RZ, RZ, R5 ;  /* 0x000000ffff077224 */ /* 0x000fe200078e0005 */
[----:B-1----:R-:W-:-:S13]  /*0f30*/  ISETP.GT.U32.AND P1, PT, R22, R17, PT ;  /* 0x000000111600720c */ /* 0x002fda0003f24070 */
[----:B------:R-:W-:Y:S05]  /*0f40*/  @!P1 BRA `(.L_x_14) ;  /* 0x0000000000449947 */ /* 0x000fea0003800000 */
[----:B------:R-:W-:Y:S01]  /*0f50*/  SHF.R.U32.HI R5, RZ, 0x2, R24 ;  /* 0x00000002ff057819 */ /* 0x000fe20000011618 */
[----:B------:R-:W-:-:S03]  /*0f60*/  IMAD.SHL.U32 R22, R4, 0x10, RZ ;  /* 0x0000001004167824 */ /* 0x000fc600078e00ff */
[----:B------:R-:W-:-:S05]  /*0f70*/  LOP3.LUT R5, R5, R24, RZ, 0x3c, !PT ;  /* 0x0000001805057212 */ /* 0x000fca00078e3cff */
[----:B------:R-:W-:-:S05]  /*0f80*/  IMAD.SHL.U32 R21, R5, 0x2, RZ ;  /* 0x0000000205157824 */ /* 0x000fca00078e00ff */
[----:B------:R-:W-:-:S04]  /*0f90*/  LOP3.LUT R5, R5, R21, R22, 0x96, !PT ;  /* 0x0000001505057212 */ /* 0x000fc800078e9616 */
[----:B------:R-:W-:-:S05]  /*0fa0*/  LOP3.LUT R5, R5, R4, RZ, 0x3c, !PT ;  /* 0x0000000405057212 */ /* 0x000fca00078e3cff */
[----:B------:R-:W-:-:S05]  /*0fb0*/  IMAD.IADD R21, R5, 0x1, R18 ;  /* 0x0000000105157824 */ /* 0x000fca00078e0212 */
[----:B------:R-:W-:-:S04]  /*0fc0*/  SHF.R.U32.HI R20, RZ, R20, R21 ;  /* 0x00000014ff147219 */ /* 0x000fc80000011615 */
[----:B------:R-:W-:-:S13]  /*0fd0*/  ISETP.GE.U32.AND P1, PT, R20, UR6, PT ;  /* 0x0000000614007c0c */ /* 0x000fda000bf26070 */
[C---:B------:R-:W-:Y:S01]  /*0fe0*/  @P1 ISETP.GE.U32.AND P2, PT, R20.reuse, R17, PT ;  /* 0x000000111400120c */ /* 0x040fe20003f46070 */
[----:B------:R-:W-:Y:S01]  /*0ff0*/  @!P1 VIADD R21, R19, 0x1 ;  /* 0x0000000113159836 */ /* 0x000fe20000000000 */
[----:B------:R-:W-:-:S04]  /*1000*/  @P1 LOP3.LUT R17, R20, 0x1, RZ, 0xc, !PT ;  /* 0x0000000114111812 */ /* 0x000fc800078e0cff */
[----:B------:R-:W-:Y:S02]  /*1010*/  @!P1 PRMT R19, R21, 0x7610, R19 ;  /* 0x0000761015139816 */ /* 0x000fe40000000013 */
[----:B------:R-:W-:-:S05]  /*1020*/  @P1 SEL R20, R17, RZ, !P2 ;  /* 0x000000ff11141207 */ /* 0x000fca0005000000 */
[----:B------:R-:W-:-:S05]  /*1030*/  @P1 IMAD.IADD R20, R19, 0x1, R20 ;  /* 0x0000000113141824 */ /* 0x000fca00078e0214 */
[----:B------:R-:W-:Y:S01]  /*1040*/  @P1 PRMT R19, R20, 0x7610, R19 ;  /* 0x0000761014131816 */ /* 0x000fe20000000013 */
[----:B------:R-:W-:Y:S06]  /*1050*/  BRA `(.L_x_15) ;  /* 0x0000000000e87947 */ /* 0x000fec0003800000 */
.L_x_14:
[----:B------:R-:W0:Y:S02]  /*1060*/  LDC R21, c[0x0][0x38c] ;  /* 0x0000e300ff157b82 */ /* 0x000e240000000800 */
[----:B0-----:R-:W-:-:S13]  /*1070*/  ISETP.GT.U32.AND P1, PT, R22, R21, PT ;  /* 0x000000151600720c */ /* 0x001fda0003f24070 */
[----:B------:R-:W-:Y:S05]  /*1080*/  @!P1 BRA `(.L_x_16) ;  /* 0x0000000000889947 */ /* 0x000fea0003800000 */
[----:B------:R-:W-:Y:S02]  /*1090*/  SHF.R.U32.HI R5, RZ, 0x2, R24 ;  /* 0x00000002ff057819 */ /* 0x000fe40000011618 */
[----:B------:R-:W-:Y:S02]  /*10a0*/  LOP3.LUT R22, R22, 0x1, RZ, 0xc0, !PT ;  /* 0x0000000116167812 */ /* 0x000fe400078ec0ff */
[----:B------:R-:W-:Y:S01]  /*10b0*/  LOP3.LUT R5, R5, R24, RZ, 0x3c, !PT ;  /* 0x0000001805057212 */ /* 0x000fe200078e3cff */
[----:B------:R-:W-:Y:S01]  /*10c0*/  IMAD.SHL.U32 R24, R4, 0x10, RZ ;  /* 0x0000001004187824 */ /* 0x000fe200078e00ff */
[----:B------:R-:W-:-:S03]  /*10d0*/  ISETP.NE.U32.AND P1, PT, R22, 0x1, PT ;  /* 0x000000011600780c */ /* 0x000fc60003f25070 */
[----:B------:R-:W-:-:S05]  /*10e0*/  IMAD.SHL.U32 R23, R5, 0x2, RZ ;  /* 0x0000000205177824 */ /* 0x000fca00078e00ff */
[----:B------:R-:W-:-:S04]  /*10f0*/  LOP3.LUT R5, R5, R23, R24, 0x96, !PT ;  /* 0x0000001705057212 */ /* 0x000fc800078e9618 */
[----:B------:R-:W-:-:S05]  /*1100*/  LOP3.LUT R5, R5, R4, RZ, 0x3c, !PT ;  /* 0x0000000405057212 */ /* 0x000fca00078e3cff */
[----:B------:R-:W-:-:S05]  /*1110*/  IMAD.IADD R23, R5, 0x1, R18 ;  /* 0x0000000105177824 */ /* 0x000fca00078e0212 */
[----:B------:R-:W-:Y:S01]  /*1120*/  SHF.R.U32.HI R20, RZ, R20, R23 ;  /* 0x00000014ff147219 */ /* 0x000fe20000011617 */
[----:B------:R-:W-:Y:S06]  /*1130*/  @P1 BRA `(.L_x_17) ;  /* 0x0000000000241947 */ /* 0x000fec0003800000 */
[----:B------:R-:W-:-:S13]  /*1140*/  ISETP.GE.U32.AND P1, PT, R20, R21, PT ;  /* 0x000000151400720c */ /* 0x000fda0003f26070 */
        /* <DEDUP_REMOVED lines=8> */
.L_x_17:
[----:B------:R-:W-:-:S13]  /*11d0*/  ISETP.GT.U32.AND P1, PT, R20, R17, PT ;  /* 0x000000111400720c */ /* 0x000fda0003f24070 */
[----:B------:R-:W-:-:S05]  /*11e0*/  @P1 VIADD R17, R19, 0x1 ;  /* 0x0000000113111836 */ /* 0x000fca0000000000 */
[----:B------:R-:W-:Y:S01]  /*11f0*/  @P1 PRMT R19, R17, 0x7610, R19 ;  /* 0x0000761011131816 */ /* 0x000fe20000000013 */
[----:B------:R-:W-:Y:S06]  /*1200*/  @P1 BRA `(.L_x_15) ;  /* 0x00000000007c1947 */ /* 0x000fec0003800000 */
[----:B------:R-:W-:-:S13]  /*1210*/  ISETP.GT.U32.AND P1, PT, R20, R21, PT ;  /* 0x000000151400720c */ /* 0x000fda0003f24070 */
[C---:B------:R-:W-:Y:S02]  /*1220*/  @P1 LOP3.LUT R17, R20.reuse, 0x1, RZ, 0xc, !PT ;  /* 0x0000000114111812 */ /* 0x040fe400078e0cff */
[----:B------:R-:W-:-:S03]  /*1230*/  @P1 LOP3.LUT R20, R20, 0x1, RZ, 0xc0, !PT ;  /* 0x0000000114141812 */ /* 0x000fc600078ec0ff */
[----:B------:R-:W-:Y:S02]  /*1240*/  @P1 IMAD.IADD R17, R14, 0x1, R17 ;  /* 0x000000010e111824 */ /* 0x000fe400078e0211 */
[----:B------:R-:W-:-:S03]  /*1250*/  @P1 IMAD.IADD R20, R19, 0x1, R20 ;  /* 0x0000000113141824 */ /* 0x000fc600078e0214 */
[----:B------:R-:W-:Y:S02]  /*1260*/  @P1 PRMT R14, R17, 0x7610, R14 ;  /* 0x00007610110e1816 */ /* 0x000fe4000000000e */
[----:B------:R-:W-:-:S03]  /*1270*/  @P1 PRMT R19, R20, 0x7610, R19 ;  /* 0x0000761014131816 */ /* 0x000fc60000000013 */
[----:B------:R-:W-:-:S05]  /*1280*/  @!P1 VIADD R17, R14, 0x1 ;  /* 0x000000010e119836 */ /* 0x000fca0000000000 */
[----:B------:R-:W-:Y:S01]  /*1290*/  @!P1 PRMT R14, R17, 0x7610, R14 ;  /* 0x00007610110e9816 */ /* 0x000fe2000000000e */
[----:B------:R-:W-:Y:S06]  /*12a0*/  BRA `(.L_x_15) ;  /* 0x0000000000547947 */ /* 0x000fec0003800000 */
.L_x_16:
        /* <DEDUP_REMOVED lines=20> */
[----:B------:R-:W-:-:S07]  /*13f0*/  @!P1 PRMT R14, R17, 0x7610, R14 ;  /* 0x00007610110e9816 */ /* 0x000fce000000000e */
.L_x_15:
[----:B------:R-:W-:Y:S05]  /*1400*/  BSYNC.RECONVERGENT B1 ;  /* 0x0000000000017941 */ /* 0x000fea0003800200 */
.L_x_13:
[----:B------:R-:W-:Y:S01]  /*1410*/  VIADD R18, R18, 0xb0f8a ;  /* 0x000b0f8a12127836 */ /* 0x000fe20000000000 */
[----:B------:R-:W-:Y:S06]  /*1420*/  @P0 BRA `(.L_x_18) ;  /* 0xfffffff800780947 */ /* 0x000fec000383ffff */
.L_x_12:
[----:B------:R-:W-:Y:S05]  /*1430*/  BSYNC.RECONVERGENT B0 ;  /* 0x0000000000007941 */ /* 0x000fea0003800200 */
.L_x_11:
[----:B------:R-:W0:Y:S01]  /*1440*/  LDC.64 R16, c[0x0][0x3a0] ;  /* 0x0000e800ff107b82 */ /* 0x000e220000000a00 */
[----:B------:R-:W-:Y:S01]  /*1450*/  PRMT R19, R19, 0x5410, R14 ;  /* 0x0000541013137816 */ /* 0x000fe2000000000e */
[----:B-----5:R-:W-:Y:S04]  /*1460*/  STG.E.64 desc[UR4][R10.64+0x8], R6 ;  /* 0x000008060a007986 */ /* 0x020fe8000c101b04 */
[----:B------:R-:W-:Y:S04]  /*1470*/  STG.E.64 desc[UR4][R10.64+0x10], R4 ;  /* 0x000010040a007986 */ /* 0x000fe8000c101b04 */
[----:B------:R-:W-:Y:S04]  /*1480*/  STG.E.64 desc[UR4][R10.64+0x18], R2 ;  /* 0x000018020a007986 */ /* 0x000fe8000c101b04 */
[----:B------:R-:W-:Y:S04]  /*1490*/  STG.E.64 desc[UR4][R10.64+0x28], R8 ;  /* 0x000028080a007986 */ /* 0x000fe8000c101b04 */
[----:B------:R-:W-:Y:S04]  /*14a0*/  STG.E desc[UR4][R10.64+0x20], R15 ;  /* 0x0000200f0a007986 */ /* 0x000fe8000c101904 */
[----:B------:R-:W-:Y:S01]  /*14b0*/  STG.E.64 desc[UR4][R10.64], R12 ;  /* 0x0000000c0a007986 */ /* 0x000fe2000c101b04 */
[----:B0-----:R-:W-:-:S05]  /*14c0*/  IMAD.WIDE R16, R0, 0x4, R16 ;  /* 0x0000000400107825 */ /* 0x001fca00078e0210 */
[----:B------:R-:W-:Y:S01]  /*14d0*/  STG.E desc[UR4][R16.64], R19 ;  /* 0x0000001310007986 */ /* 0x000fe2000c101904 */
[----:B------:R-:W-:Y:S05]  /*14e0*/  EXIT ;  /* 0x000000000000794d */ /* 0x000fea0003800000 */
.L_x_19:
[----:B------:R-:W-:-:S00]  /*14f0*/  BRA `(.L_x_19) ;  /* 0xfffffffc00fc7947 */ /* 0x000fc0000383ffff */
[----:B------:R-:W-:-:S00]  /*1500*/  NOP ;  /* 0x0000000000007918 */ /* 0x000fc00000000000 */
[----:B------:R-:W-:-:S00]  /*1510*/  NOP ;  /* 0x0000000000007918 */ /* 0x000fc00000000000 */
[----:B------:R-:W-:-:S00]  /*1520*/  NOP ;  /* 0x0000000000007918 */ /* 0x000fc00000000000 */
[----:B------:R-:W-:-:S00]  /*1530*/  NOP ;  /* 0x0000000000007918 */ /* 0x000fc00000000000 */
[----:B------:R-:W-:-:S00]  /*1540*/  NOP ;  /* 0x0000000000007918 */ /* 0x000fc00000000000 */
[----:B------:R-:W-:-:S00]  /*1550*/  NOP ;  /* 0x0000000000007918 */ /* 0x000fc00000000000 */
[----:B------:R-:W-:-:S00]  /*1560*/  NOP ;  /* 0x0000000000007918 */ /* 0x000fc00000000000 */
[----:B------:R-:W-:-:S00]  /*1570*/  NOP ;  /* 0x0000000000007918 */ /* 0x000fc00000000000 */
.L_x_29:


//--------------------- .text._Z12setup_kernelP17curandStateXORWOWPx --------------------------
	.section	.text._Z12setup_kernelP17curandStateXORWOWPx,"ax",@progbits
	.align	128
        .global         _Z12setup_kernelP17curandStateXORWOWPx
        .type           _Z12setup_kernelP17curandStateXORWOWPx,@function
        .size           _Z12setup_kernelP17curandStateXORWOWPx,(.L_x_30 - _Z12setup_kernelP17curandStateXORWOWPx)
        .other          _Z12setup_kernelP17curandStateXORWOWPx,@"STO_CUDA_ENTRY STV_DEFAULT"
_Z12setup_kernelP17curandStateXORWOWPx:
.text._Z12setup_kernelP17curandStateXORWOWPx:
[----:B------:R-:W-:Y:S01]  /*0000*/  LDC R1, c[0x0][0x37c] ;  /* 0x0000df00ff017b82 */ /* 0x000fe20000000800 */
[----:B------:R-:W0:Y:S07]  /*0010*/  S2R R11, SR_TID.X ;  /* 0x00000000000b7919 */ /* 0x000e2e0000002100 */
[----:B------:R-:W1:Y:S01]  /*0020*/  LDC.64 R2, c[0x0][0x388] ;  /* 0x0000e200ff027b82 */ /* 0x000e620000000a00 */
[----:B------:R-:W2:Y:S01]  /*0030*/  LDCU.64 UR4, c[0x0][0x358] ;  /* 0x00006b00ff0477ac */ /* 0x000ea20008000a00 */
[----:B------:R-:W0:Y:S06]  /*0040*/  S2R R0, SR_CTAID.X ;  /* 0x0000000000007919 */ /* 0x000e2c0000002500 */
[----:B------:R-:W3:Y:S01]  /*0050*/  LDC.64 R4, c[0x0][0x380] ;  /* 0x0000e000ff047b82 */ /* 0x000ee20000000a00 */
[----:B0-----:R-:W-:-:S04]  /*0060*/  IMAD R11, R0, 0x80, R11 ;  /* 0x00000080000b7824 */ /* 0x001fc800078e020b */
[----:B-1----:R-:W-:-:S06]  /*0070*/  IMAD.WIDE R2, R11, 0x8, R2 ;  /* 0x000000080b027825 */ /* 0x002fcc00078e0202 */
[----:B--2---:R-:W2:Y:S01]  /*0080*/  LDG.E.64 R2, desc[UR4][R2.64] ;  /* 0x0000000402027981 */ /* 0x004ea2000c1e1b00 */
[C---:B---3--:R-:W-:Y:S01]  /*0090*/  IMAD.WIDE R4, R11.reuse, 0x30, R4 ;  /* 0x000000300b047825 */ /* 0x048fe200078e0204 */
[----:B------:R-:W-:Y:S01]  /*00a0*/  ISETP.NE.AND P0, PT, R11, RZ, PT ;  /* 0x000000ff0b00720c */ /* 0x000fe20003f05270 */
[----:B------:R-:W-:Y:S01]  /*00b0*/  BSSY.RECONVERGENT B0, `(.L_x_20) ;  /* 0x00000e6000007945 */ /* 0x000fe20003800200 */
[----:B--2---:R-:W-:Y:S02]  /*00c0*/  LOP3.LUT R6, R2, 0xaad26b49, RZ, 0x3c, !PT ;  /* 0xaad26b4902067812 */ /* 0x004fe400078e3cff */
[----:B------:R-:W-:-:S03]  /*00d0*/  LOP3.LUT R7, R3, 0xf7dcefdd, RZ, 0x3c, !PT ;  /* 0xf7dcefdd03077812 */ /* 0x000fc600078e3cff */
[----:B------:R-:W-:Y:S02]  /*00e0*/  IMAD R6, R6, 0x4182bed5, RZ ;  /* 0x4182bed506067824 */ /* 0x000fe400078e02ff */
[----:B------:R-:W-:Y:S02]  /*00f0*/  IMAD R7, R7, -0x658354e5, RZ ;  /* 0x9a7cab1b07077824 */ /* 0x000fe400078e02ff */
[C---:B------:R-:W-:Y:S01]  /*0100*/  VIADD R9, R6.reuse, 0x75bcd15 ;  /* 0x075bcd1506097836 */ /* 0x040fe20000000000 */
[C---:B------:R-:W-:Y:S01]  /*0110*/  LOP3.LUT R12, R6.reuse, 0x159a55e5, RZ, 0x3c, !PT ;  /* 0x159a55e5060c7812 */ /* 0x040fe200078e3cff */
[C---:B------:R-:W-:Y:S01]  /*0120*/  VIADD R13, R7.reuse, 0x1f123bb5 ;  /* 0x1f123bb5070d7836 */ /* 0x040fe20000000000 */
[C---:B------:R-:W-:Y:S01]  /*0130*/  IADD3 R8, PT, PT, R6.reuse, 0x64f0c9, R7 ;  /* 0x0064f0c906087810 */ /* 0x040fe20007ffe007 */
[----:B------:R-:W-:Y:S01]  /*0140*/  VIADD R15, R6, 0x583f19 ;  /* 0x00583f19060f7836 */ /* 0x000fe20000000000 */
[----:B------:R-:W-:Y:S02]  /*0150*/  LOP3.LUT R14, R7, 0x5491333, RZ, 0x3c, !PT ;  /* 0x05491333070e7812 */ /* 0x000fe400078e3cff */
[----:B------:R0:W-:Y:S04]  /*0160*/  STG.E.64 desc[UR4][R4.64+0x8], R12 ;  /* 0x0000080c04007986 */ /* 0x0001e8000c101b04 */
[----:B------:R0:W-:Y:S04]  /*0170*/  STG.E.64 desc[UR4][R4.64], R8 ;  /* 0x0000000804007986 */ /* 0x0001e8000c101b04 */
[----:B------:R0:W-:Y:S01]  /*0180*/  STG.E.64 desc[UR4][R4.64+0x10], R14 ;  /* 0x0000100e04007986 */ /* 0x0001e2000c101b04 */
[----:B------:R-:W-:Y:S05]  /*0190*/  @!P0 BRA `(.L_x_21) ;  /* 0x0000000c005c8947 */ /* 0x000fea0003800000 */
[----:B------:R-:W-:Y:S01]  /*01a0*/  SHF.R.S32.HI R10, RZ, 0x1f, R11 ;  /* 0x0000001fff0a7819 */ /* 0x000fe2000001140b */
[----:B0-----:R-:W-:-:S07]  /*01b0*/  IMAD.MOV.U32 R12, RZ, RZ, RZ ;  /* 0x000000ffff0c7224 */ /* 0x001fce00078e00ff */
.L_x_27:
[----:B0-----:R-:W-:Y:S01]  /*01c0*/  LOP3.LUT R2, R11, 0x3, RZ, 0xc0, !PT ;  /* 0x000000030b027812 */ /* 0x001fe200078ec0ff */
[----:B------:R-:W-:Y:S03]  /*01d0*/  BSSY.RECONVERGENT B1, `(.L_x_22) ;  /* 0x00000cd000017945 */ /* 0x000fe60003800200 */
[----:B------:R-:W-:-:S04]  /*01e0*/  ISETP.NE.U32.AND P0, PT, R2, RZ, PT ;  /* 0x000000ff0200720c */ /* 0x000fc80003f05070 */
[----:B------:R-:W-:-:S13]  /*01f0*/  ISETP.NE.AND.EX P0, PT, RZ, RZ, PT, P0 ;  /* 0x000000ffff00720c */ /* 0x000fda0003f05300 */
[----:B------:R-:W-:Y:S05]  /*0200*/  @!P0 BRA `(.L_x_23) ;  /* 0x0000000c00248947 */ /* 0x000fea0003800000 */
[----:B------:R-:W0:Y:S01]  /*0210*/  LDC.64 R4, c[0x4][RZ] ;  /* 0x01000000ff047b82 */ /* 0x000e220000000a00 */
[----:B------:R-:W-:Y:S02]  /*0220*/  IMAD.MOV.U32 R13, RZ, RZ, RZ ;  /* 0x000000ffff0d7224 */ /* 0x000fe400078e00ff */
[----:B0-----:R-:W-:-:S07]  /*0230*/  IMAD.WIDE.U32 R4, R12, 0xc80, R4 ;  /* 0x00000c800c047825 */ /* 0x001fce00078e0004 */
.L_x_26:
[----:B0-----:R-:W-:Y:S01]  /*0240*/  IMAD.MOV.U32 R14, RZ, RZ, RZ ;  /* 0x000000ffff0e7224 */ /* 0x001fe200078e00ff */
[----:B------:R-:W-:Y:S01]  /*0250*/  CS2R R6, SRZ ;  /* 0x0000000000067805 */ /* 0x000fe2000001ff00 */
[----:B------:R-:W-:Y:S01]  /*0260*/  IMAD.MOV.U32 R16, RZ, RZ, RZ ;  /* 0x000000ffff107224 */ /* 0x000fe200078e00ff */
[----:B------:R-:W-:-:S07]  /*0270*/  CS2R R2, SRZ ;  /* 0x0000000000027805 */ /* 0x000fce000001ff00 */
.L_x_25:
[----:B------:R-:W0:Y:S01]  /*0280*/  S2R R15, SR_TID.X ;  /* 0x00000000000f7919 */ /* 0x000e220000002100 */
[----:B------:R-:W1:Y:S01]  /*0290*/  LDC.64 R8, c[0x0][0x380] ;  /* 0x0000e000ff087b82 */ /* 0x000e620000000a00 */
[----:B0-----:R-:W-:-:S04]  /*02a0*/  IMAD R17, R0, 0x80, R15 ;  /* 0x0000008000117824 */ /* 0x001fc800078e020f */
[----:B-1----:R-:W-:-:S04]  /*02b0*/  IMAD.WIDE R8, R17, 0x30, R8 ;  /* 0x0000003011087825 */ /* 0x002fc800078e0208 */
[----:B------:R-:W-:-:S05]  /*02c0*/  IMAD.WIDE.U32 R8, R16, 0x4, R8 ;  /* 0x0000000410087825 */ /* 0x000fca00078e0008 */
[----:B------:R0:W5:Y:S01]  /*02d0*/  LDG.E R17, desc[UR4][R8.64+0x4] ;  /* 0x0000040408117981 */ /* 0x000162000c1e1900 */
[----:B------:R-:W-:-:S07]  /*02e0*/  IMAD.MOV.U32 R18, RZ, RZ, RZ ;  /* 0x000000ffff127224 */ /* 0x000fce00078e00ff */
.L_x_24:
[----:B-----5:R-:W-:Y:S01]  /*02f0*/  SHF.R.U32.HI R22, RZ, R18, R17 ;  /* 0x00000012ff167219 */ /* 0x020fe20000011611 */
[----:B0-----:R-:W-:-:S03]  /*0300*/  IMAD.SHL.U32 R9, R16, 0x20, RZ ;  /* 0x0000002010097824 */ /* 0x001fc600078e00ff */
[----:B------:R-:W-:Y:S01]  /*0310*/  LOP3.LUT R19, R22, 0x1, RZ, 0xc0, !PT ;  /* 0x0000000116137812 */ /* 0x000fe200078ec0ff */
[----:B------:R-:W-:-:S03]  /*0320*/  IMAD.IADD R8, R9, 0x1, R18 ;  /* 0x0000000109087824 */ /* 0x000fc600078e0212 */
[----:B------:R-:W-:Y:S01]  /*0330*/  ISETP.NE.U32.AND P0, PT, R19, 0x1, PT ;  /* 0x000000011300780c */ /* 0x000fe20003f05070 */
[----:B------:R-:W-:-:S03]  /*0340*/  IMAD R9, R8, 0x5, RZ ;  /* 0x0000000508097824 */ /* 0x000fc600078e02ff */
[----:B------:R-:W-:Y:S01]  /*0350*/  R2P PR, R22, 0x7e ;  /* 0x0000007e16007804 */ /* 0x000fe20000000000 */
[----:B------:R-:W-:-:S08]  /*0360*/  IMAD.WIDE.U32 R8, R9, 0x4, R4 ;  /* 0x0000000409087825 */ /* 0x000fd000078e0004 */
[----:B------:R-:W2:Y:S04]  /*0370*/  @!P0 LDG.E R19, desc[UR4][R8.64] ;  /* 0x0000000408138981 */ /* 0x000ea8000c1e1900 */
[----:B------:R-:W3:Y:S04]  /*0380*/  @!P0 LDG.E R20, desc[UR4][R8.64+0x10] ;  /* 0x0000100408148981 */ /* 0x000ee8000c1e1900 */
[----:B------:R-:W4:Y:S04]  /*0390*/  @P1 LDG.E R21, desc[UR4][R8.64+0x14] ;  /* 0x0000140408151981 */ /* 0x000f28000c1e1900 */
[----:B------:R-:W4:Y:S04]  /*03a0*/  @P2 LDG.E R23, desc[UR4][R8.64+0x28] ;  /* 0x0000280408172981 */ /* 0x000f28000c1e1900 */
[----:B------:R-:W4:Y:S04]  /*03b0*/  @P1 LDG.E R24, desc[UR4][R8.64+0x24] ;  /* 0x0000240408181981 */ /* 0x000f28000c1e1900 */
[----:B------:R-:W4:Y:S04]  /*03c0*/  @P2 LDG.E R26, desc[UR4][R8.64+0x38] ;  /* 0x00003804081a2981 */ /* 0x000f28000c1e1900 */
[----:B------:R-:W4:Y:S04]  /*03d0*/  @P3 LDG.E R25, desc[UR4][R8.64+0x3c] ;  /* 0x00003c0408193981 */ /* 0x000f28000c1e1900 */
[----:B------:R-:W4:Y:S01]  /*03e0*/  @P4 LDG.E R27, desc[UR4][R8.64+0x50] ;  /* 0x00005004081b4981 */ /* 0x000f22000c1e1900 */
[----:B--2---:R-:W-:-:S03]  /*03f0*/  @!P0 LOP3.LUT R14, R14, R19, RZ, 0x3c, !PT ;  /* 0x000000130e0e8212 */ /* 0x004fc600078e3cff */
[----:B------:R-:W2:Y:S01]  /*0400*/  @!P0 LDG.E R19, desc[UR4][R8.64+0x4] ;  /* 0x0000040408138981 */ /* 0x000ea2000c1e1900 */
[----:B---3--:R-:W-:-:S03]  /*0410*/  @!P0 LOP3.LUT R7, R7, R20, RZ, 0x3c, !PT ;  /* 0x0000001407078212 */ /* 0x008fc600078e3cff */
[----:B------:R-:W3:Y:S01]  /*0420*/  @!P0 LDG.E R20, desc[UR4][R8.64+0x8] ;  /* 0x0000080408148981 */ /* 0x000ee2000c1e1900 */
[----:B----4-:R-:W-:-:S03]  /*0430*/  @P1 LOP3.LUT R14, R14, R21, RZ, 0x3c, !PT ;  /* 0x000000150e0e1212 */ /* 0x010fc600078e3cff */
[----:B------:R-:W4:Y:S01]  /*0440*/  @!P0 LDG.E R21, desc[UR4][R8.64+0xc] ;  /* 0x00000c0408158981 */ /* 0x000f22000c1e1900 */
[----:B------:R-:W-:-:S03]  /*0450*/  @P2 LOP3.LUT R14, R14, R23, RZ, 0x3c, !PT ;  /* 0x000000170e0e2212 */ /* 0x000fc600078e3cff */
[----:B------:R-:W4:Y:S01]  /*0460*/  @P1 LDG.E R23, desc[UR4][R8.64+0x18] ;  /* 0x0000180408171981 */ /* 0x000f22000c1e1900 */
[----:B------:R-:W-:-:S03]  /*0470*/  @P1 LOP3.LUT R7, R7, R24, RZ, 0x3c, !PT ;  /* 0x0000001807071212 */ /* 0x000fc600078e3cff */
[----:B------:R-:W4:Y:S01]  /*0480*/  @P2 LDG.E R24, desc[UR4][R8.64+0x30] ;  /* 0x0000300408182981 */ /* 0x000f22000c1e1900 */
[----:B--2---:R-:W-:-:S03]  /*0490*/  @!P0 LOP3.LUT R2, R2, R19, RZ, 0x3c, !PT ;  /* 0x0000001302028212 */ /* 0x004fc600078e3cff */
[----:B------:R-:W2:Y:S01]  /*04a0*/  @P1 LDG.E R19, desc[UR4][R8.64+0x20] ;  /* 0x0000200408131981 */ /* 0x000ea2000c1e1900 */
[----:B---3--:R-:W-:-:S03]  /*04b0*/  @!P0 LOP3.LUT R3, R3, R20, RZ, 0x3c, !PT ;  /* 0x0000001403038212 */ /* 0x008fc600078e3cff */
[----:B------:R-:W3:Y:S01]  /*04c0*/  @P1 LDG.E R20, desc[UR4][R8.64+0x1c] ;  /* 0x00001c0408141981 */ /* 0x000ee2000c1e1900 */
[----:B----4-:R-:W-:-:S03]  /*04d0*/  @!P0 LOP3.LUT R6, R6, R21, RZ, 0x3c, !PT ;  /* 0x0000001506068212 */ /* 0x010fc600078e3cff */
[----:B------:R-:W4:Y:S01]  /*04e0*/  @P2 LDG.E R21, desc[UR4][R8.64+0x2c] ;  /* 0x00002c0408152981 */ /* 0x000f22000c1e1900 */
[----:B------:R-:W-:-:S03]  /*04f0*/  @P1 LOP3.LUT R2, R2, R23, RZ, 0x3c, !PT ;  /* 0x0000001702021212 */ /* 0x000fc600078e3cff */
[----:B------:R-:W4:Y:S01]  /*0500*/  @P2 LDG.E R23, desc[UR4][R8.64+0x34] ;  /* 0x0000340408172981 */ /* 0x000f22000c1e1900 */
[----:B------:R-:W-:-:S03]  /*0510*/  @P2 LOP3.LUT R7, R7, R26, RZ, 0x3c, !PT ;  /* 0x0000001a07072212 */ /* 0x000fc600078e3cff */
[----:B------:R-:W4:Y:S01]  /*0520*/  @P3 LDG.E R26, desc[UR4][R8.64+0x4c] ;  /* 0x00004c04081a3981 */ /* 0x000f22000c1e1900 */
[----:B------:R-:W-:-:S03]  /*0530*/  @P3 LOP3.LUT R14, R14, R25, RZ, 0x3c, !PT ;  /* 0x000000190e0e3212 */ /* 0x000fc600078e3cff */
[----:B------:R-:W4:Y:S01]  /*0540*/  @P5 LDG.E R25, desc[UR4][R8.64+0x64] ;  /* 0x0000640408195981 */ /* 0x000f22000c1e1900 */
[----:B--2---:R-:W-:-:S03]  /*0550*/  @P1 LOP3.LUT R6, R6, R19, RZ, 0x3c, !PT ;  /* 0x0000001306061212 */ /* 0x004fc600078e3cff */
[----:B------:R-:W2:Y:S01]  /*0560*/  @P3 LDG.E R19, desc[UR4][R8.64+0x40] ;  /* 0x0000400408133981 */ /* 0x000ea2000c1e1900 */
[----:B---3--:R-:W-:-:S03]  /*0570*/  @P1 LOP3.LUT R3, R3, R20, RZ, 0x3c, !PT ;  /* 0x0000001403031212 */ /* 0x008fc600078e3cff */
[----:B------:R-:W3:Y:S01]  /*0580*/  @P3 LDG.E R20, desc[UR4][R8.64+0x44] ;  /* 0x0000440408143981 */ /* 0x000ee2000c1e1900 */
[----:B------:R-:W-:-:S03]  /*0590*/  @P2 LOP3.LUT R3, R3, R24, RZ, 0x3c, !PT ;  /* 0x0000001803032212 */ /* 0x000fc600078e3cff */
[----:B------:R-:W3:Y:S01]  /*05a0*/  @P4 LDG.E R24, desc[UR4][R8.64+0x58] ;  /* 0x0000580408184981 */ /* 0x000ee2000c1e1900 */
[----:B----4-:R-:W-:Y:S02]  /*05b0*/  @P2 LOP3.LUT R2, R2, R21, RZ, 0x3c, !PT ;  /* 0x0000001502022212 */ /* 0x010fe400078e3cff */
[----:B------:R-:W-:Y:S01]  /*05c0*/  @P2 LOP3.LUT R6, R6, R23, RZ, 0x3c, !PT ;  /* 0x0000001706062212 */ /* 0x000fe200078e3cff */
[----:B------:R-:W4:Y:S04]  /*05d0*/  @P3 LDG.E R21, desc[UR4][R8.64+0x48] ;  /* 0x0000480408153981 */ /* 0x000f28000c1e1900 */
[----:B------:R-:W4:Y:S01]  /*05e0*/  @P4 LDG.E R23, desc[UR4][R8.64+0x54] ;  /* 0x0000540408174981 */ /* 0x000f22000c1e1900 */
[----:B------:R-:W-:Y:S02]  /*05f0*/  @P4 LOP3.LUT R14, R14, R27, RZ, 0x3c, !PT ;  /* 0x0000001b0e0e4212 */ /* 0x000fe400078e3cff */
[----:B------:R-:W-:-:S02]  /*0600*/  @P3 LOP3.LUT R7, R7, R26, RZ, 0x3c, !PT ;  /* 0x0000001a07073212 */ /* 0x000fc400078e3cff */
        /* <DEDUP_REMOVED lines=9> */
[----:B----4-:R-:W-:-:S03]  /*06a0*/  @P3 LOP3.LUT R6, R6, R21, RZ, 0x3c, !PT ;  /* 0x0000001506063212 */ /* 0x010fc600078e3cff */
[----:B------:R-:W4:Y:S01]  /*06b0*/  @P5 LDG.E R21, desc[UR4][R8.64+0x68] ;  /* 0x0000680408155981 */ /* 0x000f22000c1e1900 */
[----:B------:R-:W-:-:S03]  /*06c0*/  @P4 LOP3.LUT R2, R2, R23, RZ, 0x3c, !PT ;  /* 0x0000001702024212 */ /* 0x000fc600078e3cff */
[----:B------:R-:W4:Y:S01]  /*06d0*/  @P5 LDG.E R23, desc[UR4][R8.64+0x70] ;  /* 0x0000700408175981 */ /* 0x000f22000c1e1900 */
[----:B------:R-:W-:Y:S02]  /*06e0*/  LOP3.LUT P0, RZ, R22, 0x80, RZ, 0xc0, !PT ;  /* 0x0000008016ff7812 */ /* 0x000fe4000780c0ff */
[----:B------:R-:W-:Y:S02]  /*06f0*/  @P4 LOP3.LUT R7, R7, R26, RZ, 0x3c, !PT ;  /* 0x0000001a07074212 */ /* 0x000fe400078e3cff */
[----:B------:R-:W-:Y:S02]  /*0700*/  @P6 LOP3.LUT R14, R14, R25, RZ, 0x3c, !PT ;  /* 0x000000190e0e6212 */ /* 0x000fe400078e3cff */
[----:B------:R-:W4:Y:S07]  /*0710*/  @P6 LDG.E R25, desc[UR4][R8.64+0x7c] ;  /* 0x00007c0408196981 */ /* 0x000f2e000c1e1900 */
[----:B------:R-:W4:Y:S04]  /*0720*/  @P0 LDG.E R27, desc[UR4][R8.64+0x8c] ;  /* 0x00008c04081b0981 */ /* 0x000f28000c1e1900 */
[----:B------:R-:W4:Y:S04]  /*0730*/  @P0 LDG.E R26, desc[UR4][R8.64+0x94] ;  /* 0x00009404081a0981 */ /* 0x000f28000c1e1900 */
        /* <DEDUP_REMOVED lines=11> */
[----:B------:R-:W-:Y:S02]  /*07f0*/  @P6 LOP3.LUT R2, R2, R25, RZ, 0x3c, !PT ;  /* 0x0000001902026212 */ /* 0x000fe400078e3cff */
[----:B------:R-:W-:Y:S02]  /*0800*/  @P0 LOP3.LUT R14, R14, R27, RZ, 0x3c, !PT ;  /* 0x0000001b0e0e0212 */ /* 0x000fe400078e3cff */
[----:B--2---:R-:W-:Y:S02]  /*0810*/  @P6 LOP3.LUT R6, R6, R19, RZ, 0x3c, !PT ;  /* 0x0000001306066212 */ /* 0x004fe400078e3cff */
[----:B---3--:R-:W-:Y:S02]  /*0820*/  @P6 LOP3.LUT R3, R3, R20, RZ, 0x3c, !PT ;  /* 0x0000001403036212 */ /* 0x008fe400078e3cff */
[----:B------:R-:W-:Y:S02]  /*0830*/  @P6 LOP3.LUT R7, R7, R24, RZ, 0x3c, !PT ;  /* 0x0000001807076212 */ /* 0x000fe400078e3cff */
[----:B------:R-:W-:-:S02]  /*0840*/  @P0 LOP3.LUT R3, R3, R26, RZ, 0x3c, !PT ;  /* 0x0000001a03030212 */ /* 0x000fc400078e3cff */
[----:B----4-:R-:W-:Y:S02]  /*0850*/  @P0 LOP3.LUT R2, R2, R21, RZ, 0x3c, !PT ;  /* 0x0000001502020212 */ /* 0x010fe400078e3cff */
[----:B------:R-:W-:Y:S02]  /*0860*/  @P0 LOP3.LUT R7, R7, R28, RZ, 0x3c, !PT ;  /* 0x0000001c07070212 */ /* 0x000fe400078e3cff */
[----:B------:R-:W-:Y:S02]  /*0870*/  @P0 LOP3.LUT R6, R6, R23, RZ, 0x3c, !PT ;  /* 0x0000001706060212 */ /* 0x000fe400078e3cff */
[----:B------:R-:W-:-:S13]  /*0880*/  R2P PR, R22.B1, 0x7f ;  /* 0x0000007f16007804 */ /* 0x000fda0000001000 */
[----:B------:R-:W2:Y:S04]  /*0890*/  @P0 LDG.E R19, desc[UR4][R8.64+0xa0] ;  /* 0x0000a00408130981 */ /* 0x000ea8000c1e1900 */
[----:B------:R-:W3:Y:S04]  /*08a0*/  @P1 LDG.E R23, desc[UR4][R8.64+0xb4] ;  /* 0x0000b40408171981 */ /* 0x000ee8000c1e1900 */
[----:B------:R-:W4:Y:S04]  /*08b0*/  @P0 LDG.E R21, desc[UR4][R8.64+0xa4] ;  /* 0x0000a40408150981 */ /* 0x000f28000c1e1900 */
[----:B------:R-:W4:Y:S04]  /*08c0*/  @P2 LDG.E R25, desc[UR4][R8.64+0xc8] ;  /* 0x0000c80408192981 */ /* 0x000f28000c1e1900 */
[----:B------:R-:W4:Y:S04]  /*08d0*/  @P3 LDG.E R27, desc[UR4][R8.64+0xdc] ;  /* 0x0000dc04081b3981 */ /* 0x000f28000c1e1900 */
[----:B------:R-:W4:Y:S04]  /*08e0*/  @P0 LDG.E R20, desc[UR4][R8.64+0xa8] ;  /* 0x0000a80408140981 */ /* 0x000f28000c1e1900 */
[----:B------:R-:W4:Y:S04]  /*08f0*/  @P0 LDG.E R24, desc[UR4][R8.64+0xb0] ;  /* 0x0000b00408180981 */ /* 0x000f28000c1e1900 */
[----:B------:R-:W4:Y:S04]  /*0900*/  @P4 LDG.E R29, desc[UR4][R8.64+0xf0] ;  /* 0x0000f004081d4981 */ /* 0x000f28000c1e1900 */
[----:B------:R-:W4:Y:S01]  /*0910*/  @P1 LDG.E R26, desc[UR4][R8.64+0xc4] ;  /* 0x0000c404081a1981 */ /* 0x000f22000c1e1900 */
[----:B--2---:R-:W-:-:S03]  /*0920*/  @P0 LOP3.LUT R14, R14, R19, RZ, 0x3c, !PT ;  /* 0x000000130e0e0212 */ /* 0x004fc600078e3cff */
[----:B------:R-:W2:Y:S01]  /*0930*/  @P0 LDG.E R19, desc[UR4][R8.64+0xac] ;  /* 0x0000ac0408130981 */ /* 0x000ea2000c1e1900 */
[----:B---3--:R-:W-:-:S03]  /*0940*/  @P1 LOP3.LUT R14, R14, R23, RZ, 0x3c, !PT ;  /* 0x000000170e0e1212 */ /* 0x008fc600078e3cff */
[----:B------:R-:W3:Y:S01]  /*0950*/  @P1 LDG.E R23, desc[UR4][R8.64+0xc0] ;  /* 0x0000c00408171981 */ /* 0x000ee2000c1e1900 */
[----:B----4-:R-:W-:-:S03]  /*0960*/  @P0 LOP3.LUT R2, R2, R21, RZ, 0x3c, !PT ;  /* 0x0000001502020212 */ /* 0x010fc600078e3cff */
[----:B------:R-:W4:Y:S01]  /*0970*/  @P1 LDG.E R21, desc[UR4][R8.64+0xb8] ;  /* 0x0000b80408151981 */ /* 0x000f22000c1e1900 */
[----:B------:R-:W-:-:S03]  /*0980*/  @P2 LOP3.LUT R14, R14, R25, RZ, 0x3c, !PT ;  /* 0x000000190e0e2212 */ /* 0x000fc600078e3cff */
[----:B------:R-:W4:Y:S01]  /*0990*/  @P5 LDG.E R25, desc[UR4][R8.64+0x104] ;  /* 0x0001040408195981 */ /* 0x000f22000c1e1900 */
[----:B------:R-:W-:-:S03]  /*09a0*/  @P3 LOP3.LUT R14, R14, R27, RZ, 0x3c, !PT ;  /* 0x0000001b0e0e3212 */ /* 0x000fc600078e3cff */
[----:B------:R-:W4:Y:S01]  /*09b0*/  @P6 LDG.E R27, desc[UR4][R8.64+0x118] ;  /* 0x00011804081b6981 */ /* 0x000f22000c1e1900 */
[----:B------:R-:W-:-:S03]  /*09c0*/  @P0 LOP3.LUT R3, R3, R20, RZ, 0x3c, !PT ;  /* 0x0000001403030212 */ /* 0x000fc600078e3cff */
[----:B------:R-:W4:Y:S01]  /*09d0*/  @P1 LDG.E R20, desc[UR4][R8.64+0xbc] ;  /* 0x0000bc0408141981 */ /* 0x000f22000c1e1900 */
[----:B------:R-:W-:-:S03]  /*09e0*/  @P0 LOP3.LUT R7, R7, R24, RZ, 0x3c, !PT ;  /* 0x0000001807070212 */ /* 0x000fc600078e3cff */
[----:B------:R-:W4:Y:S01]  /*09f0*/  @P2 LDG.E R24, desc[UR4][R8.64+0xd8] ;  /* 0x0000d80408182981 */ /* 0x000f22000c1e1900 */
[----:B------:R-:W-:Y:S02]  /*0a00*/  @P4 LOP3.LUT R14, R14, R29, RZ, 0x3c, !PT ;  /* 0x0000001d0e0e4212 */ /* 0x000fe400078e3cff */
[----:B------:R-:W-:Y:S02]  /*0a10*/  @P1 LOP3.LUT R7, R7, R26, RZ, 0x3c, !PT ;  /* 0x0000001a07071212 */ /* 0x000fe400078e3cff */
[----:B------:R-:W4:Y:S01]  /*0a20*/  @P3 LDG.E R26, desc[UR4][R8.64+0xe4] ;  /* 0x0000e404081a3981 */ /* 0x000f22000c1e1900 */
[----:B--2---:R-:W-:Y:S02]  /*0a30*/  @P0 LOP3.LUT R6, R6, R19, RZ, 0x3c, !PT ;  /* 0x0000001306060212 */ /* 0x004fe400078e3cff */
[----:B------:R-:W-:Y:S01]  /*0a40*/  LOP3.LUT P0, RZ, R22, 0x8000, RZ, 0xc0, !PT ;  /* 0x0000800016ff7812 */ /* 0x000fe2000780c0ff */
[----:B------:R-:W2:Y:S01]  /*0a50*/  @P2 LDG.E R19, desc[UR4][R8.64+0xcc] ;  /* 0x0000cc0408132981 */ /* 0x000ea2000c1e1900 */
[----:B---3--:R-:W-:-:S03]  /*0a60*/  @P1 LOP3.LUT R6, R6, R23, RZ, 0x3c, !PT ;  /* 0x0000001706061212 */ /* 0x008fc600078e3cff */
[----:B------:R-:W3:Y:S01]  /*0a70*/  @P2 LDG.E R22, desc[UR4][R8.64+0xd0] ;  /* 0x0000d00408162981 */ /* 0x000ee2000c1e1900 */
[----:B----4-:R-:W-:-:S03]  /*0a80*/  @P1 LOP3.LUT R2, R2, R21, RZ, 0x3c, !PT ;  /* 0x0000001502021212 */ /* 0x010fc600078e3cff */
[----:B------:R-:W4:Y:S01]  /*0a90*/  @P2 LDG.E R21, desc[UR4][R8.64+0xd4] ;  /* 0x0000d40408152981 */ /* 0x000f22000c1e1900 */
[----:B------:R-:W-:-:S03]  /*0aa0*/  @P5 LOP3.LUT R14, R14, R25, RZ, 0x3c, !PT ;  /* 0x000000190e0e5212 */ /* 0x000fc600078e3cff */
[----:B------:R-:W4:Y:S04]  /*0ab0*/  @P3 LDG.E R23, desc[UR4][R8.64+0xe0] ;  /* 0x0000e00408173981 */ /* 0x000f28000c1e1900 */
[----:B------:R-:W4:Y:S01]  /*0ac0*/  @P3 LDG.E R25, desc[UR4][R8.64+0xe8] ;  /* 0x0000e80408193981 */ /* 0x000f22000c1e1900 */
[----:B------:R-:W-:-:S03]  /*0ad0*/  @P1 LOP3.LUT R3, R3, R20, RZ, 0x3c, !PT ;  /* 0x0000001403031212 */ /* 0x000fc600078e3cff */
[----:B------:R-:W4:Y:S01]  /*0ae0*/  @P3 LDG.E R20, desc[UR4][R8.64+0xec] ;  /* 0x0000ec0408143981 */ /* 0x000f22000c1e1900 */
[----:B------:R-:W-:-:S03]  /*0af0*/  @P2 LOP3.LUT R7, R7, R24, RZ, 0x3c, !PT ;  /* 0x0000001807072212 */ /* 0x000fc600078e3cff */
        /* <DEDUP_REMOVED lines=8> */
[----:B------:R-:W-:Y:S02]  /*0b80*/  @P3 LOP3.LUT R3, R3, R26, RZ, 0x3c, !PT ;  /* 0x0000001a03033212 */ /* 0x000fe400078e3cff */
[----:B------:R-:W-:Y:S01]  /*0b90*/  @P3 LOP3.LUT R2, R2, R23, RZ, 0x3c, !PT ;  /* 0x0000001702023212 */ /* 0x000fe200078e3cff */
[----:B------:R-:W4:Y:S01]  /*0ba0*/  @P5 LDG.E R26, desc[UR4][R8.64+0x10c] ;  /* 0x00010c04081a5981 */ /* 0x000f22000c1e1900 */
[----:B------:R-:W-:-:S03]  /*0bb0*/  @P3 LOP3.LUT R6, R6, R25, RZ, 0x3c, !PT ;  /* 0x0000001906063212 */ /* 0x000fc600078e3cff */
[----:B------:R-:W4:Y:S04]  /*0bc0*/  @P5 LDG.E R23, desc[UR4][R8.64+0x108] ;  /* 0x0001080408175981 */ /* 0x000f28000c1e1900 */
        /* <DEDUP_REMOVED lines=19> */
[----:B------:R-:W-:-:S05]  /*0d00*/  VIADD R18, R18, 0x10 ;  /* 0x0000001012127836 */ /* 0x000fca0000000000 */
[----:B------:R-:W-:Y:S02]  /*0d10*/  ISETP.NE.AND P1, PT, R18, 0x20, PT ;  /* 0x000000201200780c */ /* 0x000fe40003f25270 */
[----:B------:R-:W-:-:S04]  /*0d20*/  @P5 LOP3.LUT R7, R7, R20, RZ, 0x3c, !PT ;  /* 0x0000001407075212 */ /* 0x000fc800078e3cff */
[----:B------:R-:W-:Y:S02]  /*0d30*/  @P6 LOP3.LUT R7, R7, R24, RZ, 0x3c, !PT ;  /* 0x0000001807076212 */ /* 0x000fe400078e3cff */
[----:B------:R-:W-:Y:S02]  /*0d40*/  @P0 LOP3.LUT R14, R14, R27, RZ, 0x3c, !PT ;  /* 0x0000001b0e0e0212 */ /* 0x000fe400078e3cff */
[----:B------:R-:W-:Y:S02]  /*0d50*/  @P0 LOP3.LUT R7, R7, R28, RZ, 0x3c, !PT ;  /* 0x0000001c07070212 */ /* 0x000fe400078e3cff */
[----:B--2---:R-:W-:Y:S02]  /*0d60*/  @P6 LOP3.LUT R2, R2, R19, RZ, 0x3c, !PT ;  /* 0x0000001302026212 */ /* 0x004fe400078e3cff */
[----:B---3--:R-:W-:Y:S02]  /*0d70*/  @P6 LOP3.LUT R3, R3, R22, RZ, 0x3c, !PT ;  /* 0x0000001603036212 */ /* 0x008fe400078e3cff */
[----:B----4-:R-:W-:-:S02]  /*0d80*/  @P6 LOP3.LUT R6, R6, R21, RZ, 0x3c, !PT ;  /* 0x0000001506066212 */ /* 0x010fc400078e3cff */
[----:B------:R-:W-:Y:S02]  /*0d90*/  @P0 LOP3.LUT R3, R3, R26, RZ, 0x3c, !PT ;  /* 0x0000001a03030212 */ /* 0x000fe400078e3cff */
[----:B------:R-:W-:Y:S02]  /*0da0*/  @P0 LOP3.LUT R2, R2, R23, RZ, 0x3c, !PT ;  /* 0x0000001702020212 */ /* 0x000fe400078e3cff */
[----:B------:R-:W-:Y:S01]  /*0db0*/  @P0 LOP3.LUT R6, R6, R25, RZ, 0x3c, !PT ;  /* 0x0000001906060212 */ /* 0x000fe200078e3cff */
[----:B------:R-:W-:Y:S06]  /*0dc0*/  @P1 BRA `(.L_x_24) ;  /* 0xfffffff400481947 */ /* 0x000fec000383ffff */
[----:B------:R-:W-:-:S05]  /*0dd0*/  VIADD R16, R16, 0x1 ;  /* 0x0000000110107836 */ /* 0x000fca0000000000 */
[----:B------:R-:W-:-:S13]  /*0de0*/  ISETP.NE.AND P0, PT, R16, 0x5, PT ;  /* 0x000000051000780c */ /* 0x000fda0003f05270 */
[----:B------:R-:W-:Y:S05]  /*0df0*/  @P0 BRA `(.L_x_25) ;  /* 0xfffffff400200947 */ /* 0x000fea000383ffff */
[----:B------:R-:W0:Y:S01]  /*0e00*/  LDC.64 R8, c[0x0][0x380] ;  /* 0x0000e000ff087b82 */ /* 0x000e220000000a00 */
[----:B------:R-:W-:Y:S01]  /*0e10*/  IMAD R15, R0, 0x80, R15 ;  /* 0x00000080000f7824 */ /* 0x000fe200078e020f */
[----:B------:R-:W-:Y:S01]  /*0e20*/  LOP3.LUT R16, R11, 0x3, RZ, 0xc0, !PT ;  /* 0x000000030b107812 */ /* 0x000fe200078ec0ff */
[----:B------:R-:W-:-:S05]  /*0e30*/  VIADD R13, R13, 0x1 ;  /* 0x000000010d0d7836 */ /* 0x000fca0000000000 */
[----:B------:R-:W-:Y:S01]  /*0e40*/  ISETP.GE.U32.AND P0, PT, R13, R16, PT ;  /* 0x000000100d00720c */ /* 0x000fe20003f06070 */
[----:B0-----:R-:W-:-:S05]  /*0e50*/  IMAD.WIDE R8, R15, 0x30, R8 ;  /* 0x000000300f087825 */ /* 0x001fca00078e0208 */
[----:B------:R0:W-:Y:S04]  /*0e60*/  STG.E.64 desc[UR4][R8.64+0x8], R2 ;  /* 0x0000080208007986 */ /* 0x0001e8000c101b04 */
[----:B------:R0:W-:Y:S04]  /*0e70*/  STG.E.64 desc[UR4][R8.64+0x10], R6 ;  /* 0x0000100608007986 */ /* 0x0001e8000c101b04 */
[----:B------:R0:W-:Y:S01]  /*0e80*/  STG.E desc[UR4][R8.64+0x4], R14 ;  /* 0x0000040e08007986 */ /* 0x0001e2000c101904 */
[----:B------:R-:W-:Y:S05]  /*0e90*/  @!P0 BRA `(.L_x_26) ;  /* 0xfffffff000e88947 */ /* 0x000fea000383ffff */
.L_x_23:
[----:B------:R-:W-:Y:S05]  /*0ea0*/  BSYNC.RECONVERGENT B1 ;  /* 0x0000000000017941 */ /* 0x000fea0003800200 */
.L_x_22:
[C---:B------:R-:W-:Y:S01]  /*0eb0*/  ISETP.GT.U32.AND P0, PT, R11.reuse, 0x3, PT ;  /* 0x000000030b00780c */ /* 0x040fe20003f04070 */
[----:B------:R-:W-:Y:S01]  /*0ec0*/  VIADD R12, R12, 0x1 ;  /* 0x000000010c0c7836 */ /* 0x000fe20000000000 */
[--C-:B------:R-:W-:Y:S02]  /*0ed0*/  SHF.R.U64 R11, R11, 0x2, R10.reuse ;  /* 0x000000020b0b7819 */ /* 0x100fe4000000120a */
[----:B------:R-:W-:Y:S02]  /*0ee0*/  ISETP.GT.U32.AND.EX P0, PT, R10, RZ, PT, P0 ;  /* 0x000000ff0a00720c */ /* 0x000fe40003f04100 */
[----:B------:R-:W-:-:S11]  /*0ef0*/  SHF.R.U32.HI R10, RZ, 0x2, R10 ;  /* 0x00000002ff0a7819 */ /* 0x000fd6000001160a */
[----:B------:R-:W-:Y:S05]  /*0f00*/  @P0 BRA `(.L_x_27) ;  /* 0xfffffff000ac0947 */ /* 0x000fea000383ffff */
.L_x_21:
[----:B------:R-:W-:Y:S05]  /*0f10*/  BSYNC.RECONVERGENT B0 ;  /* 0x0000000000007941 */ /* 0x000fea0003800200 */
.L_x_20:
[----:B0-----:R-:W0:Y:S01]  /*0f20*/  S2R R5, SR_TID.X ;  /* 0x0000000000057919 */ /* 0x001e220000002100 */
[----:B------:R-:W1:Y:S01]  /*0f30*/  LDC.64 R2, c[0x0][0x380] ;  /* 0x0000e000ff027b82 */ /* 0x000e620000000a00 */
[----:B0-----:R-:W-:-:S04]  /*0f40*/  IMAD R5, R0, 0x80, R5 ;  /* 0x0000008000057824 */ /* 0x001fc800078e0205 */
[----:B-1----:R-:W-:-:S05]  /*0f50*/  IMAD.WIDE R2, R5, 0x30, R2 ;  /* 0x0000003005027825 */ /* 0x002fca00078e0202 */
[----:B------:R-:W-:Y:S04]  /*0f60*/  STG.E.64 desc[UR4][R2.64+0x18], RZ ;  /* 0x000018ff02007986 */ /* 0x000fe8000c101b04 */
[----:B------:R-:W-:Y:S04]  /*0f70*/  STG.E desc[UR4][R2.64+0x20], RZ ;  /* 0x000020ff02007986 */ /* 0x000fe8000c101904 */
[----:B------:R-:W-:Y:S01]  /*0f80*/  STG.E.64 desc[UR4][R2.64+0x28], RZ ;  /* 0x000028ff02007986 */ /* 0x000fe2000c101b04 */
[----:B------:R-:W-:Y:S05]  /*0f90*/  EXIT ;  /* 0x000000000000794d */ /* 0x000fea0003800000 */
.L_x_28:
        /* <DEDUP_REMOVED lines=14> */
.L_x_30:


//--------------------- .nv.global.init           --------------------------
	.section	.nv.global.init,"aw",@progbits
	.align	4
.nv.global.init:
	.type		mrg32k3aM1SubSeq,@object
	.size		mrg32k3aM1SubSeq,(mrg32k3aM2SubSeq - mrg32k3aM1SubSeq)
mrg32k3aM1SubSeq:
        /*0000*/ 	.byte	0x0b, 0xcc, 0xee, 0x04, 0x73, 0x29, 0x8b, 0x6f, 0xf6, 0x53, 0x03, 0xf6, 0x23, 0xf6, 0xea, 0xda
        /* <DEDUP_REMOVED lines=125> */
	.type		mrg32k3aM2SubSeq,@object
	.size		mrg32k3aM2SubSeq,(mrg32k3aM1 - mrg32k3aM2SubSeq)
mrg32k3aM2SubSeq:
        /* <DEDUP_REMOVED lines=126> */
	.type		mrg32k3aM1,@object
	.size		mrg32k3aM1,(mrg32k3aM1Seq - mrg32k3aM1)
mrg32k3aM1:
        /* <DEDUP_REMOVED lines=144> */
	.type		mrg32k3aM1Seq,@object
	.size		mrg32k3aM1Seq,(mrg32k3aM2 - mrg32k3aM1Seq)
mrg32k3aM1Seq:
        /* <DEDUP_REMOVED lines=144> */
	.type		mrg32k3aM2,@object
	.size		mrg32k3aM2,(mrg32k3aM2Seq - mrg32k3aM2)
mrg32k3aM2:
        /* <DEDUP_REMOVED lines=144> */
	.type		mrg32k3aM2Seq,@object
	.size		mrg32k3aM2Seq,(precalc_xorwow_matrix - mrg32k3aM2Seq)
mrg32k3aM2Seq:
        /* <DEDUP_REMOVED lines=144> */
	.type		precalc_xorwow_matrix,@object
	.size		precalc_xorwow_matrix,(precalc_xorwow_offset_matrix - precalc_xorwow_matrix)
precalc_xorwow_matrix:
        /* <DEDUP_REMOVED lines=6400> */
	.type		precalc_xorwow_offset_matrix,@object
	.size		precalc_xorwow_offset_matrix,(.L_1 - precalc_xorwow_offset_matrix)
precalc_xorwow_offset_matrix:
        /* <DEDUP_REMOVED lines=6400> */
.L_1:


//--------------------- .nv.shared.reserved.0     --------------------------
	.section	.nv.shared.reserved.0,"aw",@nobits
	.weak		__nv_reservedSMEM_offset_0_alias
	.size		__nv_reservedSMEM_offset_0_alias, 0, 64
	.other		__nv_reservedSMEM_offset_0_alias,@"STO_CUDA_RESERVED_SHARED STV_DEFAULT"
__nv_reservedSMEM_offset_0_alias:
	.zero		0
	.zero		64


//--------------------- .nv.constant0._Z15generate_kernelP17curandStateXORWOW11thread_info --------------------------
	.section	.nv.constant0._Z15generate_kernelP17curandStateXORWOW11thread_info,"a",@progbits
	.sectionflags	@""
	.align	4
.nv.constant0._Z15generate_kernelP17curandStateXORWOW11thread_info:
	.zero		936


//--------------------- .nv.constant0._Z12setup_kernelP17curandStateXORWOWPx --------------------------
	.section	.nv.constant0._Z12setup_kernelP17curandStateXORWOWPx,"a",@progbits
	.sectionflags	@""
	.align	4
.nv.constant0._Z12setup_kernelP17curandStateXORWOWPx:
	.zero		912


//--------------------- SYMBOLS --------------------------

	.type		.nv.reservedSmem.offset0,@object
	.size		.nv.reservedSmem.offset0,0x4
